// auto-generated by cutlass_sweep.gemm — config: {"arch": "sm_90", "cluster_m": 1, "cluster_n": 1, "dtype": "e5m2", "dtype_b": "e5m2", "layout": "nt", "stages": 2, "tile_k": 64, "tile_m": 256, "tile_n": 64}
#include "cutlass/cutlass.h"
#include "cutlass/gemm/collective/collective_builder.hpp"
#include "cutlass/gemm/device/gemm_universal_adapter.h"
#include "cutlass/gemm/kernel/gemm_universal.hpp"
#include "cutlass/epilogue/collective/collective_builder.hpp"

using ElemA = cutlass::float_e5m2_t;
using ElemB = cutlass::float_e5m2_t;
using ElemCD = cutlass::float_e5m2_t;
using Acc  = float;
using TileShape    = cute::Shape<cute::_256, cute::_64, cute::_64>;
using ClusterShape = cute::Shape<cute::_1, cute::_1, cute::_1>;

using CollectiveEpilogue = typename cutlass::epilogue::collective::CollectiveBuilder<
    cutlass::arch::Sm90, cutlass::arch::OpClassTensorOp,
    TileShape, ClusterShape,
    cutlass::epilogue::collective::EpilogueTileAuto,
    Acc, Acc,
    ElemCD, cutlass::layout::RowMajor, 128 / cutlass::sizeof_bits<ElemCD>::value,
    ElemCD, cutlass::layout::RowMajor, 128 / cutlass::sizeof_bits<ElemCD>::value,
    cutlass::epilogue::collective::EpilogueScheduleAuto
  >::CollectiveOp;

using CollectiveMainloop = typename cutlass::gemm::collective::CollectiveBuilder<
    cutlass::arch::Sm90, cutlass::arch::OpClassTensorOp,
    ElemA, cutlass::layout::RowMajor, 128 / cutlass::sizeof_bits<ElemA>::value,
    ElemB, cutlass::layout::ColumnMajor, 128 / cutlass::sizeof_bits<ElemB>::value,
    Acc,
    TileShape, ClusterShape,
    cutlass::gemm::collective::StageCount<2>,
    cutlass::gemm::collective::KernelScheduleAuto
  >::CollectiveOp;

using GemmKernel = cutlass::gemm::kernel::GemmUniversal<
    cute::Shape<int,int,int,int>,
    CollectiveMainloop,
    CollectiveEpilogue
>;
using Gemm = cutlass::gemm::device::GemmUniversalAdapter<GemmKernel>;

// Force the device kernel symbol into the cubin without needing a host main.
auto* _anchor = &cutlass::device_kernel<GemmKernel>;


// ===== COMPILED SASS (sm_90a) =====

	.target	sm_90a

	.elftype	@"ET_EXEC"


//--------------------- .note.nv.tkinfo           --------------------------
	.section	.note.nv.tkinfo,"",@"SHT_NOTE"
	.sectionflags	@"SHF_NOTE_NV_TKINFO"
	.tkinfo
        /*0018*/ 	.word	0x00000002
        /*0030*/ 	.string	""
        /*0030*/ 	.string	"ptxas"
        /*0030*/ 	.string	"Cuda compilation tools, release 13.0, V13.0.88"
        /*0030*/ 	.string	"Build cuda_13.0.r13.0/compiler.36424714_0"
        /*0030*/ 	.string	"-arch sm_90a -m 64 "



//--------------------- .note.nv.cuinfo           --------------------------
	.section	.note.nv.cuinfo,"",@"SHT_NOTE"
	.sectionflags	@"SHF_NOTE_NV_CUINFO"
        /*0018*/ 	.short	0x0002
        /*001a*/ 	.short	0x005a
        /*001c*/ 	.short	0x0082
	.zero		2


//--------------------- .nv.info                  --------------------------
	.section	.nv.info,"",@"SHT_CUDA_INFO"
	.align	4


	//----- nvinfo : EIATTR_REGCOUNT
	.align		4
        /*0000*/ 	.byte	0x04, 0x2f
        /*0002*/ 	.short	(.L_12 - .L_11)
	.align		4
.L_11:
        /*0004*/ 	.word	index@(_ZN7cutlass13device_kernelINS_4gemm6kernel13GemmUniversalIN4cute5tupleIJiiiiEEENS1_10collective13CollectiveMmaINS1_37MainloopSm90TmaGmmaWarpSpecializedFP8ILi2ENS5_IJNS4_1CILi1EEESB_SB_EEENS1_35KernelTmaWarpSpecializedCooperativeEEENS5_IJNSA_ILi256EEENSA_ILi64EEESG_EEENS_12float_e5m2_tENS5_IJlSB_lEEESI_SJ_NS4_8TiledMMAINS4_8MMA_AtomIJNS4_4SM904GMMA30MMA_64x64x32_F32E5M2E5M2_SS_TNILNSN_7ScaleInE1ELSP_1EEEEEENS4_6LayoutINS5_IJNSA_ILi2EEESB_SB_EEENS5_IJSB_NSA_ILi0EEESV_EEEEENS5_IJNS4_10UnderscoreESY_SY_EEEEENS4_13SM90_TMA_LOADENS4_14ComposedLayoutINS4_7SwizzleILi2ELi4ELi3EEENS4_18smem_ptr_flag_bitsILi8EEENSS_INS5_IJNSA_ILi8EEESG_EEENS5_IJSG_SB_EEEEEEEvNS4_8identityES11_S1B_vS1C_EENS_8epilogue10collective6detail29Sm90TmaWarpSpecializedAdapterINS1F_15DefaultEpilogueISI_SJ_SJ_NS1E_6thread17LinearCombinationISI_Li1EffLNS1J_9ScaleType4KindE0ELNS_15FloatRoundStyleE2ESI_EENS1_15EpilogueDefaultEEEEEvvEEEEvNT_6ParamsE)
        /*0008*/ 	.word	0x000000a8


	//----- nvinfo : EIATTR_FRAME_SIZE
	.align		4
.L_12:
        /*000c*/ 	.byte	0x04, 0x11
        /*000e*/ 	.short	(.L_14 - .L_13)
	.align		4
.L_13:
        /*0010*/ 	.word	index@(_ZN7cutlass13device_kernelINS_4gemm6kernel13GemmUniversalIN4cute5tupleIJiiiiEEENS1_10collective13CollectiveMmaINS1_37MainloopSm90TmaGmmaWarpSpecializedFP8ILi2ENS5_IJNS4_1CILi1EEESB_SB_EEENS1_35KernelTmaWarpSpecializedCooperativeEEENS5_IJNSA_ILi256EEENSA_ILi64EEESG_EEENS_12float_e5m2_tENS5_IJlSB_lEEESI_SJ_NS4_8TiledMMAINS4_8MMA_AtomIJNS4_4SM904GMMA30MMA_64x64x32_F32E5M2E5M2_SS_TNILNSN_7ScaleInE1ELSP_1EEEEEENS4_6LayoutINS5_IJNSA_ILi2EEESB_SB_EEENS5_IJSB_NSA_ILi0EEESV_EEEEENS5_IJNS4_10UnderscoreESY_SY_EEEEENS4_13SM90_TMA_LOADENS4_14ComposedLayoutINS4_7SwizzleILi2ELi4ELi3EEENS4_18smem_ptr_flag_bitsILi8EEENSS_INS5_IJNSA_ILi8EEESG_EEENS5_IJSG_SB_EEEEEEEvNS4_8identityES11_S1B_vS1C_EENS_8epilogue10collective6detail29Sm90TmaWarpSpecializedAdapterINS1F_15DefaultEpilogueISI_SJ_SJ_NS1E_6thread17LinearCombinationISI_Li1EffLNS1J_9ScaleType4KindE0ELNS_15FloatRoundStyleE2ESI_EENS1_15EpilogueDefaultEEEEEvvEEEEvNT_6ParamsE)
        /*0014*/ 	.word	0x00000000


	//----- nvinfo : EIATTR_MIN_STACK_SIZE
	.align		4
.L_14:
        /*0018*/ 	.byte	0x04, 0x12
        /*001a*/ 	.short	(.L_16 - .L_15)
	.align		4
.L_15:
        /*001c*/ 	.word	index@(_ZN7cutlass13device_kernelINS_4gemm6kernel13GemmUniversalIN4cute5tupleIJiiiiEEENS1_10collective13CollectiveMmaINS1_37MainloopSm90TmaGmmaWarpSpecializedFP8ILi2ENS5_IJNS4_1CILi1EEESB_SB_EEENS1_35KernelTmaWarpSpecializedCooperativeEEENS5_IJNSA_ILi256EEENSA_ILi64EEESG_EEENS_12float_e5m2_tENS5_IJlSB_lEEESI_SJ_NS4_8TiledMMAINS4_8MMA_AtomIJNS4_4SM904GMMA30MMA_64x64x32_F32E5M2E5M2_SS_TNILNSN_7ScaleInE1ELSP_1EEEEEENS4_6LayoutINS5_IJNSA_ILi2EEESB_SB_EEENS5_IJSB_NSA_ILi0EEESV_EEEEENS5_IJNS4_10UnderscoreESY_SY_EEEEENS4_13SM90_TMA_LOADENS4_14ComposedLayoutINS4_7SwizzleILi2ELi4ELi3EEENS4_18smem_ptr_flag_bitsILi8EEENSS_INS5_IJNSA_ILi8EEESG_EEENS5_IJSG_SB_EEEEEEEvNS4_8identityES11_S1B_vS1C_EENS_8epilogue10collective6detail29Sm90TmaWarpSpecializedAdapterINS1F_15DefaultEpilogueISI_SJ_SJ_NS1E_6thread17LinearCombinationISI_Li1EffLNS1J_9ScaleType4KindE0ELNS_15FloatRoundStyleE2ESI_EENS1_15EpilogueDefaultEEEEEvvEEEEvNT_6ParamsE)
        /*0020*/ 	.word	0x00000000
.L_16:


//--------------------- .nv.compat                --------------------------
	.section	.nv.compat,"",@"SHT_CUDA_COMPAT_INFO"
	.align	4
        /*0000*/ 	.byte	0x02, 0x09, 0x01, 0x00, 0x02, 0x02, 0x04, 0x00, 0x02, 0x05, 0x05, 0x00, 0x03, 0x07, 0x01, 0x01
        /*0010*/ 	.byte	0x02, 0x03, 0x01, 0x00, 0x02, 0x06, 0x01, 0x00, 0x04, 0x0b, 0x08, 0x00, 0x00, 0x00, 0x00, 0x00
        /*0020*/ 	.byte	0x00, 0x00, 0x00, 0x00


//--------------------- .nv.info._ZN7cutlass13device_kernelINS_4gemm6kernel13GemmUniversalIN4cute5tupleIJiiiiEEENS1_10collective13CollectiveMmaINS1_37MainloopSm90TmaGmmaWarpSpecializedFP8ILi2ENS5_IJNS4_1CILi1EEESB_SB_EEENS1_35KernelTmaWarpSpecializedCooperativeEEENS5_IJNSA_ILi256EEENSA_ILi64EEESG_EEENS_12float_e5m2_tENS5_IJlSB_lEEESI_SJ_NS4_8TiledMMAINS4_8MMA_AtomIJNS4_4SM904GMMA30MMA_64x64x32_F32E5M2E5M2_SS_TNILNSN_7ScaleInE1ELSP_1EEEEEENS4_6LayoutINS5_IJNSA_ILi2EEESB_SB_EEENS5_IJSB_NSA_ILi0EEESV_EEEEENS5_IJNS4_10UnderscoreESY_SY_EEEEENS4_13SM90_TMA_LOADENS4_14ComposedLayoutINS4_7SwizzleILi2ELi4ELi3EEENS4_18smem_ptr_flag_bitsILi8EEENSS_INS5_IJNSA_ILi8EEESG_EEENS5_IJSG_SB_EEEEEEEvNS4_8identityES11_S1B_vS1C_EENS_8epilogue10collective6detail29Sm90TmaWarpSpecializedAdapterINS1F_15DefaultEpilogueISI_SJ_SJ_NS1E_6thread17LinearCombinationISI_Li1EffLNS1J_9ScaleType4KindE0ELNS_15FloatRoundStyleE2ESI_EENS1_15EpilogueDefaultEEEEEvvEEEEvNT_6ParamsE --------------------------
	.section	.nv.info._ZN7cutlass13device_kernelINS_4gemm6kernel13GemmUniversalIN4cute5tupleIJiiiiEEENS1_10collective13CollectiveMmaINS1_37MainloopSm90TmaGmmaWarpSpecializedFP8ILi2ENS5_IJNS4_1CILi1EEESB_SB_EEENS1_35KernelTmaWarpSpecializedCooperativeEEENS5_IJNSA_ILi256EEENSA_ILi64EEESG_EEENS_12float_e5m2_tENS5_IJlSB_lEEESI_SJ_NS4_8TiledMMAINS4_8MMA_AtomIJNS4_4SM904GMMA30MMA_64x64x32_F32E5M2E5M2_SS_TNILNSN_7ScaleInE1ELSP_1EEEEEENS4_6LayoutINS5_IJNSA_ILi2EEESB_SB_EEENS5_IJSB_NSA_ILi0EEESV_EEEEENS5_IJNS4_10UnderscoreESY_SY_EEEEENS4_13SM90_TMA_LOADENS4_14ComposedLayoutINS4_7SwizzleILi2ELi4ELi3EEENS4_18smem_ptr_flag_bitsILi8EEENSS_INS5_IJNSA_ILi8EEESG_EEENS5_IJSG_SB_EEEEEEEvNS4_8identityES11_S1B_vS1C_EENS_8epilogue10collective6detail29Sm90TmaWarpSpecializedAdapterINS1F_15DefaultEpilogueISI_SJ_SJ_NS1E_6thread17LinearCombinationISI_Li1EffLNS1J_9ScaleType4KindE0ELNS_15FloatRoundStyleE2ESI_EENS1_15EpilogueDefaultEEEEEvvEEEEvNT_6ParamsE,"",@"SHT_CUDA_INFO"
	.sectionflags	@""
	.align	4


	//----- nvinfo : EIATTR_CUDA_API_VERSION
	.align		4
        /*0000*/ 	.byte	0x04, 0x37
        /*0002*/ 	.short	(.L_18 - .L_17)
.L_17:
        /*0004*/ 	.word	0x00000082


	//----- nvinfo : EIATTR_KPARAM_INFO
	.align		4
.L_18:
        /*0008*/ 	.byte	0x04, 0x17
        /*000a*/ 	.short	(.L_20 - .L_19)
.L_19:
        /*000c*/ 	.word	0x00000000
        /*0010*/ 	.short	0x0000
        /*0012*/ 	.short	0x0070
        /*0014*/ 	.byte	0x00, 0xf0, 0x01, 0x10


	//----- nvinfo : EIATTR_SPARSE_MMA_MASK
	.align		4
.L_20:
        /*0018*/ 	.byte	0x03, 0x50
        /*001a*/ 	.short	0x0000


	//----- nvinfo : EIATTR_MAXREG_COUNT
	.align		4
        /*001c*/ 	.byte	0x03, 0x1b
        /*001e*/ 	.short	0x00a8


	//----- nvinfo : EIATTR_NUM_BARRIERS
	.align		4
        /*0020*/ 	.byte	0x02, 0x4c
        /*0022*/ 	.byte	0x01
	.zero		1


	//----- nvinfo : EIATTR_MERCURY_ISA_VERSION
	.align		4
        /*0024*/ 	.byte	0x03, 0x5f
        /*0026*/ 	.short	0x0101


	//----- nvinfo : EIATTR_INT_WARP_WIDE_INSTR_OFFSETS
	.align		4
        /*0028*/ 	.byte	0x04, 0x31
        /*002a*/ 	.short	(.L_22 - .L_21)


	//   ....[0]....
.L_21:
        /*002c*/ 	.word	0x00000390


	//   ....[1]....
        /*0030*/ 	.word	0x000003a0


	//   ....[2]....
        /*0034*/ 	.word	0x00000490


	//----- nvinfo : EIATTR_COOP_GROUP_MASK_REGIDS
	.align		4
.L_22:
        /*0038*/ 	.byte	0x04, 0x29
        /*003a*/ 	.short	(.L_24 - .L_23)


	//   ....[0]....
.L_23:
        /*003c*/ 	.word	0xffffffff


	//   ....[1]....
        /*0040*/ 	.word	0xffffffff


	//   ....[2]....
        /*0044*/ 	.word	0xffffffff


	//   ....[3]....
        /*0048*/ 	.word	0xffffffff


	//   ....[4]....
        /*004c*/ 	.word	0xffffffff


	//----- nvinfo : EIATTR_COOP_GROUP_INSTR_OFFSETS
	.align		4
.L_24:
        /*0050*/ 	.byte	0x04, 0x28
        /*0052*/ 	.short	(.L_26 - .L_25)


	//   ....[0]....
.L_25:
        /*0054*/ 	.word	0x00000060


	//   ....[1]....
        /*0058*/ 	.word	0x00000070


	//   ....[2]....
        /*005c*/ 	.word	0x00000130


	//   ....[3]....
        /*0060*/ 	.word	0x00000280


	//   ....[4]....
        /*0064*/ 	.word	0x00000f80


	//----- nvinfo : EIATTR_REG_RECONFIG
	.align		4
.L_26:
        /*0068*/ 	.byte	0x01, 0x54
	.zero		2


	//----- nvinfo : EIATTR_MBARRIER_INSTR_OFFSETS
	.align		4
        /*006c*/ 	.byte	0x04, 0x39
        /*006e*/ 	.short	(.L_28 - .L_27)


	//   ....[0]....
.L_27:
        /*0070*/ 	.word	0x00000230
        /*0074*/ 	.word	0x000000ff
        /*0078*/ 	.word	0x00000000
        /*007c*/ 	.short	0x0100
        /*007e*/ 	.byte	0x08
	.zero		1


	//   ....[1]....
        /*0080*/ 	.word	0x00000240
        /*0084*/ 	.word	0x000000ff
        /*0088*/ 	.word	0x00000010
        /*008c*/ 	.short	0x0100
        /*008e*/ 	.byte	0x08
	.zero		1


	//   ....[2]....
        /*0090*/ 	.word	0x00000250
        /*0094*/ 	.word	0x000000ff
        /*0098*/ 	.word	0x00000008
        /*009c*/ 	.short	0x0100
        /*009e*/ 	.byte	0x08
	.zero		1


	//   ....[3]....
        /*00a0*/ 	.word	0x00000260
        /*00a4*/ 	.word	0x000000ff
        /*00a8*/ 	.word	0x00000018
        /*00ac*/ 	.short	0x0100
        /*00ae*/ 	.byte	0x08
	.zero		1


	//   ....[4]....
        /*00b0*/ 	.word	0x000004e0
        /*00b4*/ 	.word	0x000000ff
        /*00b8*/ 	.word	0x00000030
        /*00bc*/ 	.short	0x0100
        /*00be*/ 	.byte	0x06
	.zero		1


	//   ....[5]....
        /*00c0*/ 	.word	0x00000540
        /*00c4*/ 	.word	0x000000ff
        /*00c8*/ 	.word	0x00000038
        /*00cc*/ 	.short	0x0100
        /*00ce*/ 	.byte	0x06
	.zero		1


	//   ....[6]....
        /*00d0*/ 	.word	0x000014b0
        /*00d4*/ 	.word	0x000000ff
        /*00d8*/ 	.word	0x00000000
        /*00dc*/ 	.short	0x010a
        /*00de*/ 	.byte	0x06
	.zero		1


	//   ....[7]....
        /*00e0*/ 	.word	0x000014f0
        /*00e4*/ 	.word	0x000000ff
        /*00e8*/ 	.word	0x00000000
        /*00ec*/ 	.short	0x010a
        /*00ee*/ 	.byte	0x06
	.zero		1


	//   ....[8]....
        /*00f0*/ 	.word	0x00001ec0
        /*00f4*/ 	.word	0x000000ff
        /*00f8*/ 	.word	0x00000000
        /*00fc*/ 	.short	0x010a
        /*00fe*/ 	.byte	0x0c
	.zero		1


	//   ....[9]....
        /*0100*/ 	.word	0x00001f00
        /*0104*/ 	.word	0x000000ff
        /*0108*/ 	.word	0x00000000
        /*010c*/ 	.short	0x010a
        /*010e*/ 	.byte	0x0c
	.zero		1


	//   ....[10]....
        /*0110*/ 	.word	0x000025d0
        /*0114*/ 	.word	0x000000ff
        /*0118*/ 	.word	0x00000000
        /*011c*/ 	.short	0x0101
        /*011e*/ 	.byte	0x08
	.zero		1


	//   ....[11]....
        /*0120*/ 	.word	0x00002c00
        /*0124*/ 	.word	0x000000ff
        /*0128*/ 	.word	0x00000000
        /*012c*/ 	.short	0x0101
        /*012e*/ 	.byte	0x06
	.zero		1


	//   ....[12]....
        /*0130*/ 	.word	0x00008720
        /*0134*/ 	.word	0x00000012
        /*0138*/ 	.word	0x00000010
        /*013c*/ 	.short	0x010a
        /*013e*/ 	.byte	0x3f
	.zero		1


	//   ....[13]....
        /*0140*/ 	.word	0x00008af0
        /*0144*/ 	.word	0x00000006
        /*0148*/ 	.word	0x00000038
        /*014c*/ 	.short	0x0101
        /*014e*/ 	.byte	0x3f
	.zero		1


	//   ....[14]....
        /*0150*/ 	.word	0x000091e0
        /*0154*/ 	.word	0x00000007
        /*0158*/ 	.word	0x00000000
        /*015c*/ 	.short	0x010a
        /*015e*/ 	.byte	0x3f
	.zero		1


	//   ....[15]....
        /*0160*/ 	.word	0x00009260
        /*0164*/ 	.word	0x00000005
        /*0168*/ 	.word	0x00000000
        /*016c*/ 	.short	0x010a
        /*016e*/ 	.byte	0x3f
	.zero		1


	//   ....[16]....
        /*0170*/ 	.word	0x000092d0
        /*0174*/ 	.word	0x0000000b
        /*0178*/ 	.word	0x00000000
        /*017c*/ 	.short	0x010a
        /*017e*/ 	.byte	0x3f
	.zero		1


	//   ....[17]....
        /*0180*/ 	.word	0x00009330
        /*0184*/ 	.word	0x0000000c
        /*0188*/ 	.word	0x00000000
        /*018c*/ 	.short	0x010a
        /*018e*/ 	.byte	0x3f
	.zero		1


	//   ....[18]....
        /*0190*/ 	.word	0x00009400
        /*0194*/ 	.word	0x00000012
        /*0198*/ 	.word	0x00000010
        /*019c*/ 	.short	0x010a
        /*019e*/ 	.byte	0x3f
	.zero		1


	//   ....[19]....
        /*01a0*/ 	.word	0x000094e0
        /*01a4*/ 	.word	0x00000007
        /*01a8*/ 	.word	0x00000000
        /*01ac*/ 	.short	0x010a
        /*01ae*/ 	.byte	0x3f
	.zero		1


	//----- nvinfo : EIATTR_NUM_MBARRIERS
	.align		4
.L_28:
        /*01b0*/ 	.byte	0x03, 0x38
        /*01b2*/ 	.short	0x0006


	//----- nvinfo : EIATTR_EXIT_INSTR_OFFSETS
	.align		4
        /*01b4*/ 	.byte	0x04, 0x1c
        /*01b6*/ 	.short	(.L_30 - .L_29)


	//   ....[0]....
.L_29:
        /*01b8*/ 	.word	0x00000590


	//   ....[1]....
        /*01bc*/ 	.word	0x00000e50


	//   ....[2]....
        /*01c0*/ 	.word	0x00007d90


	//   ....[3]....
        /*01c4*/ 	.word	0x000083c0


	//   ....[4]....
        /*01c8*/ 	.word	0x000092b0


	//----- nvinfo : EIATTR_MAX_THREADS
	.align		4
.L_30:
        /*01cc*/ 	.byte	0x04, 0x05
        /*01ce*/ 	.short	(.L_32 - .L_31)
.L_31:
        /*01d0*/ 	.word	0x00000180
        /*01d4*/ 	.word	0x00000001
        /*01d8*/ 	.word	0x00000001


	//----- nvinfo : EIATTR_CRS_STACK_SIZE
	.align		4
.L_32:
        /*01dc*/ 	.byte	0x04, 0x1e
        /*01de*/ 	.short	(.L_34 - .L_33)
.L_33:
        /*01e0*/ 	.word	0x00000000


	//----- nvinfo : EIATTR_CBANK_PARAM_SIZE
	.align		4
.L_34:
        /*01e4*/ 	.byte	0x03, 0x19
        /*01e6*/ 	.short	0x0470


	//----- nvinfo : EIATTR_PARAM_CBANK
	.align		4
        /*01e8*/ 	.byte	0x04, 0x0a
        /*01ea*/ 	.short	(.L_36 - .L_35)
	.align		4
.L_35:
        /*01ec*/ 	.word	index@(.nv.constant0._ZN7cutlass13device_kernelINS_4gemm6kernel13GemmUniversalIN4cute5tupleIJiiiiEEENS1_10collective13CollectiveMmaINS1_37MainloopSm90TmaGmmaWarpSpecializedFP8ILi2ENS5_IJNS4_1CILi1EEESB_SB_EEENS1_35KernelTmaWarpSpecializedCooperativeEEENS5_IJNSA_ILi256EEENSA_ILi64EEESG_EEENS_12float_e5m2_tENS5_IJlSB_lEEESI_SJ_NS4_8TiledMMAINS4_8MMA_AtomIJNS4_4SM904GMMA30MMA_64x64x32_F32E5M2E5M2_SS_TNILNSN_7ScaleInE1ELSP_1EEEEEENS4_6LayoutINS5_IJNSA_ILi2EEESB_SB_EEENS5_IJSB_NSA_ILi0EEESV_EEEEENS5_IJNS4_10UnderscoreESY_SY_EEEEENS4_13SM90_TMA_LOADENS4_14ComposedLayoutINS4_7SwizzleILi2ELi4ELi3EEENS4_18smem_ptr_flag_bitsILi8EEENSS_INS5_IJNSA_ILi8EEESG_EEENS5_IJSG_SB_EEEEEEEvNS4_8identityES11_S1B_vS1C_EENS_8epilogue10collective6detail29Sm90TmaWarpSpecializedAdapterINS1F_15DefaultEpilogueISI_SJ_SJ_NS1E_6thread17LinearCombinationISI_Li1EffLNS1J_9ScaleType4KindE0ELNS_15FloatRoundStyleE2ESI_EENS1_15EpilogueDefaultEEEEEvvEEEEvNT_6ParamsE)
        /*01f0*/ 	.short	0x0210
        /*01f2*/ 	.short	0x0470


	//----- nvinfo : EIATTR_SW_WAR
	.align		4
.L_36:
        /*01f4*/ 	.byte	0x04, 0x36
        /*01f6*/ 	.short	(.L_38 - .L_37)
.L_37:
        /*01f8*/ 	.word	0x00000008
.L_38:


//--------------------- .nv.callgraph             --------------------------
	.section	.nv.callgraph,"",@"SHT_CUDA_CALLGRAPH"
	.align	4
	.sectionentsize	8
	.align		4
        /*0000*/ 	.word	0x00000000
	.align		4
        /*0004*/ 	.word	0xffffffff
	.align		4
        /*0008*/ 	.word	0x00000000
	.align		4
        /*000c*/ 	.word	0xfffffffe
	.align		4
        /*0010*/ 	.word	0x00000000
	.align		4
        /*0014*/ 	.word	0xfffffffd
	.align		4
        /*0018*/ 	.word	0x00000000
	.align		4
        /*001c*/ 	.word	0xfffffffc


//--------------------- .nv.constant4             --------------------------
	.section	.nv.constant4,"a",@progbits
	.align	8
	.align		8
.nv.constant4:
        /*0000*/ 	.dword	_ZN40_INTERNAL_2a4d9c9c_4_k_cu_b6c5b8c4_218174cuda3std3__45__cpo5beginE
	.align		8
        /*0008*/ 	.dword	_ZN40_INTERNAL_2a4d9c9c_4_k_cu_b6c5b8c4_218174cuda3std3__45__cpo3endE
	.align		8
        /*0010*/ 	.dword	_ZN40_INTERNAL_2a4d9c9c_4_k_cu_b6c5b8c4_218174cuda3std3__45__cpo6cbeginE
	.align		8
        /*0018*/ 	.dword	_ZN40_INTERNAL_2a4d9c9c_4_k_cu_b6c5b8c4_218174cuda3std3__45__cpo4cendE
	.align		8
        /*0020*/ 	.dword	_ZN40_INTERNAL_2a4d9c9c_4_k_cu_b6c5b8c4_218174cuda3std3__442_GLOBAL__N__2a4d9c9c_4_k_cu_b6c5b8c4_218176ignoreE
	.align		8
        /*0028*/ 	.dword	_ZN40_INTERNAL_2a4d9c9c_4_k_cu_b6c5b8c4_218174cuda3std3__419piecewise_constructE
	.align		8
        /*0030*/ 	.dword	_ZN40_INTERNAL_2a4d9c9c_4_k_cu_b6c5b8c4_218174cuda3std3__48in_placeE
	.align		8
        /*0038*/ 	.dword	_ZN40_INTERNAL_2a4d9c9c_4_k_cu_b6c5b8c4_218174cuda3std6ranges3__45__cpo4swapE
	.align		8
        /*0040*/ 	.dword	_ZN40_INTERNAL_2a4d9c9c_4_k_cu_b6c5b8c4_218174cuda3std6ranges3__45__cpo9iter_moveE
	.align		8
        /*0048*/ 	.dword	_ZN40_INTERNAL_2a4d9c9c_4_k_cu_b6c5b8c4_218174cute7productE
	.align		8
        /*0050*/ 	.dword	_ZN40_INTERNAL_2a4d9c9c_4_k_cu_b6c5b8c4_218174cute1_E


//--------------------- .text._ZN7cutlass13device_kernelINS_4gemm6kernel13GemmUniversalIN4cute5tupleIJiiiiEEENS1_10collective13CollectiveMmaINS1_37MainloopSm90TmaGmmaWarpSpecializedFP8ILi2ENS5_IJNS4_1CILi1EEESB_SB_EEENS1_35KernelTmaWarpSpecializedCooperativeEEENS5_IJNSA_ILi256EEENSA_ILi64EEESG_EEENS_12float_e5m2_tENS5_IJlSB_lEEESI_SJ_NS4_8TiledMMAINS4_8MMA_AtomIJNS4_4SM904GMMA30MMA_64x64x32_F32E5M2E5M2_SS_TNILNSN_7ScaleInE1ELSP_1EEEEEENS4_6LayoutINS5_IJNSA_ILi2EEESB_SB_EEENS5_IJSB_NSA_ILi0EEESV_EEEEENS5_IJNS4_10UnderscoreESY_SY_EEEEENS4_13SM90_TMA_LOADENS4_14ComposedLayoutINS4_7SwizzleILi2ELi4ELi3EEENS4_18smem_ptr_flag_bitsILi8EEENSS_INS5_IJNSA_ILi8EEESG_EEENS5_IJSG_SB_EEEEEEEvNS4_8identityES11_S1B_vS1C_EENS_8epilogue10collective6detail29Sm90TmaWarpSpecializedAdapterINS1F_15DefaultEpilogueISI_SJ_SJ_NS1E_6thread17LinearCombinationISI_Li1EffLNS1J_9ScaleType4KindE0ELNS_15FloatRoundStyleE2ESI_EENS1_15EpilogueDefaultEEEEEvvEEEEvNT_6ParamsE --------------------------
	.section	.text._ZN7cutlass13device_kernelINS_4gemm6kernel13GemmUniversalIN4cute5tupleIJiiiiEEENS1_10collective13CollectiveMmaINS1_37MainloopSm90TmaGmmaWarpSpecializedFP8ILi2ENS5_IJNS4_1CILi1EEESB_SB_EEENS1_35KernelTmaWarpSpecializedCooperativeEEENS5_IJNSA_ILi256EEENSA_ILi64EEESG_EEENS_12float_e5m2_tENS5_IJlSB_lEEESI_SJ_NS4_8TiledMMAINS4_8MMA_AtomIJNS4_4SM904GMMA30MMA_64x64x32_F32E5M2E5M2_SS_TNILNSN_7ScaleInE1ELSP_1EEEEEENS4_6LayoutINS5_IJNSA_ILi2EEESB_SB_EEENS5_IJSB_NSA_ILi0EEESV_EEEEENS5_IJNS4_10UnderscoreESY_SY_EEEEENS4_13SM90_TMA_LOADENS4_14ComposedLayoutINS4_7SwizzleILi2ELi4ELi3EEENS4_18smem_ptr_flag_bitsILi8EEENSS_INS5_IJNSA_ILi8EEESG_EEENS5_IJSG_SB_EEEEEEEvNS4_8identityES11_S1B_vS1C_EENS_8epilogue10collective6detail29Sm90TmaWarpSpecializedAdapterINS1F_15DefaultEpilogueISI_SJ_SJ_NS1E_6thread17LinearCombinationISI_Li1EffLNS1J_9ScaleType4KindE0ELNS_15FloatRoundStyleE2ESI_EENS1_15EpilogueDefaultEEEEEvvEEEEvNT_6ParamsE,"ax",@progbits
	.align	128
.text._ZN7cutlass13device_kernelINS_4gemm6kernel13GemmUniversalIN4cute5tupleIJiiiiEEENS1_10collective13CollectiveMmaINS1_37MainloopSm90TmaGmmaWarpSpecializedFP8ILi2ENS5_IJNS4_1CILi1EEESB_SB_EEENS1_35KernelTmaWarpSpecializedCooperativeEEENS5_IJNSA_ILi256EEENSA_ILi64EEESG_EEENS_12float_e5m2_tENS5_IJlSB_lEEESI_SJ_NS4_8TiledMMAINS4_8MMA_AtomIJNS4_4SM904GMMA30MMA_64x64x32_F32E5M2E5M2_SS_TNILNSN_7ScaleInE1ELSP_1EEEEEENS4_6LayoutINS5_IJNSA_ILi2EEESB_SB_EEENS5_IJSB_NSA_ILi0EEESV_EEEEENS5_IJNS4_10UnderscoreESY_SY_EEEEENS4_13SM90_TMA_LOADENS4_14ComposedLayoutINS4_7SwizzleILi2ELi4ELi3EEENS4_18smem_ptr_flag_bitsILi8EEENSS_INS5_IJNSA_ILi8EEESG_EEENS5_IJSG_SB_EEEEEEEvNS4_8identityES11_S1B_vS1C_EENS_8epilogue10collective6detail29Sm90TmaWarpSpecializedAdapterINS1F_15DefaultEpilogueISI_SJ_SJ_NS1E_6thread17LinearCombinationISI_Li1EffLNS1J_9ScaleType4KindE0ELNS_15FloatRoundStyleE2ESI_EENS1_15EpilogueDefaultEEEEEvvEEEEvNT_6ParamsE:
        .type           _ZN7cutlass13device_kernelINS_4gemm6kernel13GemmUniversalIN4cute5tupleIJiiiiEEENS1_10collective13CollectiveMmaINS1_37MainloopSm90TmaGmmaWarpSpecializedFP8ILi2ENS5_IJNS4_1CILi1EEESB_SB_EEENS1_35KernelTmaWarpSpecializedCooperativeEEENS5_IJNSA_ILi256EEENSA_ILi64EEESG_EEENS_12float_e5m2_tENS5_IJlSB_lEEESI_SJ_NS4_8TiledMMAINS4_8MMA_AtomIJNS4_4SM904GMMA30MMA_64x64x32_F32E5M2E5M2_SS_TNILNSN_7ScaleInE1ELSP_1EEEEEENS4_6LayoutINS5_IJNSA_ILi2EEESB_SB_EEENS5_IJSB_NSA_ILi0EEESV_EEEEENS5_IJNS4_10UnderscoreESY_SY_EEEEENS4_13SM90_TMA_LOADENS4_14ComposedLayoutINS4_7SwizzleILi2ELi4ELi3EEENS4_18smem_ptr_flag_bitsILi8EEENSS_INS5_IJNSA_ILi8EEESG_EEENS5_IJSG_SB_EEEEEEEvNS4_8identityES11_S1B_vS1C_EENS_8epilogue10collective6detail29Sm90TmaWarpSpecializedAdapterINS1F_15DefaultEpilogueISI_SJ_SJ_NS1E_6thread17LinearCombinationISI_Li1EffLNS1J_9ScaleType4KindE0ELNS_15FloatRoundStyleE2ESI_EENS1_15EpilogueDefaultEEEEEvvEEEEvNT_6ParamsE,@function
        .size           _ZN7cutlass13device_kernelINS_4gemm6kernel13GemmUniversalIN4cute5tupleIJiiiiEEENS1_10collective13CollectiveMmaINS1_37MainloopSm90TmaGmmaWarpSpecializedFP8ILi2ENS5_IJNS4_1CILi1EEESB_SB_EEENS1_35KernelTmaWarpSpecializedCooperativeEEENS5_IJNSA_ILi256EEENSA_ILi64EEESG_EEENS_12float_e5m2_tENS5_IJlSB_lEEESI_SJ_NS4_8TiledMMAINS4_8MMA_AtomIJNS4_4SM904GMMA30MMA_64x64x32_F32E5M2E5M2_SS_TNILNSN_7ScaleInE1ELSP_1EEEEEENS4_6LayoutINS5_IJNSA_ILi2EEESB_SB_EEENS5_IJSB_NSA_ILi0EEESV_EEEEENS5_IJNS4_10UnderscoreESY_SY_EEEEENS4_13SM90_TMA_LOADENS4_14ComposedLayoutINS4_7SwizzleILi2ELi4ELi3EEENS4_18smem_ptr_flag_bitsILi8EEENSS_INS5_IJNSA_ILi8EEESG_EEENS5_IJSG_SB_EEEEEEEvNS4_8identityES11_S1B_vS1C_EENS_8epilogue10collective6detail29Sm90TmaWarpSpecializedAdapterINS1F_15DefaultEpilogueISI_SJ_SJ_NS1E_6thread17LinearCombinationISI_Li1EffLNS1J_9ScaleType4KindE0ELNS_15FloatRoundStyleE2ESI_EENS1_15EpilogueDefaultEEEEEvvEEEEvNT_6ParamsE,(.L_x_197 - _ZN7cutlass13device_kernelINS_4gemm6kernel13GemmUniversalIN4cute5tupleIJiiiiEEENS1_10collective13CollectiveMmaINS1_37MainloopSm90TmaGmmaWarpSpecializedFP8ILi2ENS5_IJNS4_1CILi1EEESB_SB_EEENS1_35KernelTmaWarpSpecializedCooperativeEEENS5_IJNSA_ILi256EEENSA_ILi64EEESG_EEENS_12float_e5m2_tENS5_IJlSB_lEEESI_SJ_NS4_8TiledMMAINS4_8MMA_AtomIJNS4_4SM904GMMA30MMA_64x64x32_F32E5M2E5M2_SS_TNILNSN_7ScaleInE1ELSP_1EEEEEENS4_6LayoutINS5_IJNSA_ILi2EEESB_SB_EEENS5_IJSB_NSA_ILi0EEESV_EEEEENS5_IJNS4_10UnderscoreESY_SY_EEEEENS4_13SM90_TMA_LOADENS4_14ComposedLayoutINS4_7SwizzleILi2ELi4ELi3EEENS4_18smem_ptr_flag_bitsILi8EEENSS_INS5_IJNSA_ILi8EEESG_EEENS5_IJSG_SB_EEEEEEEvNS4_8identityES11_S1B_vS1C_EENS_8epilogue10collective6detail29Sm90TmaWarpSpecializedAdapterINS1F_15DefaultEpilogueISI_SJ_SJ_NS1E_6thread17LinearCombinationISI_Li1EffLNS1J_9ScaleType4KindE0ELNS_15FloatRoundStyleE2ESI_EENS1_15EpilogueDefaultEEEEEvvEEEEvNT_6ParamsE)
        .other          _ZN7cutlass13device_kernelINS_4gemm6kernel13GemmUniversalIN4cute5tupleIJiiiiEEENS1_10collective13CollectiveMmaINS1_37MainloopSm90TmaGmmaWarpSpecializedFP8ILi2ENS5_IJNS4_1CILi1EEESB_SB_EEENS1_35KernelTmaWarpSpecializedCooperativeEEENS5_IJNSA_ILi256EEENSA_ILi64EEESG_EEENS_12float_e5m2_tENS5_IJlSB_lEEESI_SJ_NS4_8TiledMMAINS4_8MMA_AtomIJNS4_4SM904GMMA30MMA_64x64x32_F32E5M2E5M2_SS_TNILNSN_7ScaleInE1ELSP_1EEEEEENS4_6LayoutINS5_IJNSA_ILi2EEESB_SB_EEENS5_IJSB_NSA_ILi0EEESV_EEEEENS5_IJNS4_10UnderscoreESY_SY_EEEEENS4_13SM90_TMA_LOADENS4_14ComposedLayoutINS4_7SwizzleILi2ELi4ELi3EEENS4_18smem_ptr_flag_bitsILi8EEENSS_INS5_IJNSA_ILi8EEESG_EEENS5_IJSG_SB_EEEEEEEvNS4_8identityES11_S1B_vS1C_EENS_8epilogue10collective6detail29Sm90TmaWarpSpecializedAdapterINS1F_15DefaultEpilogueISI_SJ_SJ_NS1E_6thread17LinearCombinationISI_Li1EffLNS1J_9ScaleType4KindE0ELNS_15FloatRoundStyleE2ESI_EENS1_15EpilogueDefaultEEEEEvvEEEEvNT_6ParamsE,@"STO_CUDA_ENTRY STV_DEFAULT"
_ZN7cutlass13device_kernelINS_4gemm6kernel13GemmUniversalIN4cute5tupleIJiiiiEEENS1_10collective13CollectiveMmaINS1_37MainloopSm90TmaGmmaWarpSpecializedFP8ILi2ENS5_IJNS4_1CILi1EEESB_SB_EEENS1_35KernelTmaWarpSpecializedCooperativeEEENS5_IJNSA_ILi256EEENSA_ILi64EEESG_EEENS_12float_e5m2_tENS5_IJlSB_lEEESI_SJ_NS4_8TiledMMAINS4_8MMA_AtomIJNS4_4SM904GMMA30MMA_64x64x32_F32E5M2E5M2_SS_TNILNSN_7ScaleInE1ELSP_1EEEEEENS4_6LayoutINS5_IJNSA_ILi2EEESB_SB_EEENS5_IJSB_NSA_ILi0EEESV_EEEEENS5_IJNS4_10UnderscoreESY_SY_EEEEENS4_13SM90_TMA_LOADENS4_14ComposedLayoutINS4_7SwizzleILi2ELi4ELi3EEENS4_18smem_ptr_flag_bitsILi8EEENSS_INS5_IJNSA_ILi8EEESG_EEENS5_IJSG_SB_EEEEEEEvNS4_8identityES11_S1B_vS1C_EENS_8epilogue10collective6detail29Sm90TmaWarpSpecializedAdapterINS1F_15DefaultEpilogueISI_SJ_SJ_NS1E_6thread17LinearCombinationISI_Li1EffLNS1J_9ScaleType4KindE0ELNS_15FloatRoundStyleE2ESI_EENS1_15EpilogueDefaultEEEEEvvEEEEvNT_6ParamsE:
[----:B------:R-:W-:Y:S01]  /*0000*/  LDC R1, c[0x0][0x28] ;  /* 0x00000a00ff017b82 */ /* 0x000fe20000000800 */
[----:B------:R-:W0:Y:S01]  /*0010*/  S2R R0, SR_TID.X ;  /* 0x0000000000007919 */ /* 0x000e220000002100 */
[----:B------:R-:W-:Y:S01]  /*0020*/  ELECT P0, URZ, PT ;  /* 0x00000000003f782f */ /* 0x000fe20003800000 */
[----:B------:R-:W-:Y:S01]  /*0030*/  BSSY B0, `(.L_x_0) ;  /* 0x000000f000007945 */ /* 0x000fe20003800000 */
[--C-:B0-----:R-:W-:Y:S02]  /*0040*/  SHF.R.U32.HI R2, RZ, 0x5, R0.reuse ;  /* 0x00000005ff027819 */ /* 0x101fe40000011600 */
[----:B------:R-:W-:-:S03]  /*0050*/  SHF.R.U32.HI R3, RZ, 0x7, R0 ;  /* 0x00000007ff037819 */ /* 0x000fc60000011600 */
[----:B------:R-:W0:Y:S04]  /*0060*/  SHFL.IDX PT, R5, R2, RZ, 0x1f ;  /* 0x00001fff02057589 */ /* 0x000e2800000e0000 */
[----:B------:R1:W2:Y:S01]  /*0070*/  SHFL.IDX PT, R6, R3, RZ, 0x1f ;  /* 0x00001fff03067589 */ /* 0x0002a200000e0000 */
[----:B0-----:R-:W-:-:S13]  /*0080*/  ISETP.NE.OR P0, PT, R5, RZ, !P0 ;  /* 0x000000ff0500720c */ /* 0x001fda0004705670 */
[----:B-12---:R-:W-:Y:S05]  /*0090*/  @P0 BRA `(.L_x_1) ;  /* 0x0000000000200947 */ /* 0x006fea0003800000 */
[----:B------:R-:W-:Y:S02]  /*00a0*/  ULDC.64 UR4, c[0x0][0x198] ;  /* 0x0000660000047ab9 */ /* 0x000fe40000000a00 */
[----:B------:R-:W-:Y:S02]  /*00b0*/  UIADD3 UR6, UP0, UR4, 0xf0, URZ ;  /* 0x000000f004067890 */ /* 0x000fe4000ff1e03f */
[----:B------:R-:W-:Y:S02]  /*00c0*/  UIADD3 UR4, UP1, UR4, 0x1f0, URZ ;  /* 0x000001f004047890 */ /* 0x000fe4000ff3e03f */
[----:B------:R-:W-:Y:S02]  /*00d0*/  UIADD3.X UR7, URZ, UR5, URZ, UP0, !UPT ;  /* 0x000000053f077290 */ /* 0x000fe400087fe43f */
[----:B------:R-:W-:-:S07]  /*00e0*/  UIADD3.X UR5, URZ, UR5, URZ, UP1, !UPT ;  /* 0x000000053f057290 */ /* 0x000fce0008ffe43f */
[----:B------:R0:W-:Y:S02]  /*00f0*/  UTMACCTL.PF [UR6] ;  /* 0x00000000060079b9 */ /* 0x0001e40008040000 */
[----:B------:R0:W-:Y:S02]  /*0100*/  UTMACCTL.PF [UR4] ;  /* 0x00000000040079b9 */ /* 0x0001e40008040000 */
[----:B0-----:R-:W-:Y:S01]  /*0110*/  NOP ;  /* 0x0000000000007918 */ /* 0x001fe20000000000 */
.L_x_1:
[----:B------:R-:W-:Y:S05]  /*0120*/  BSYNC B0 ;  /* 0x0000000000007941 */ /* 0x000fea0003800000 */
.L_x_0:
[----:B------:R-:W0:Y:S02]  /*0130*/  SHFL.IDX PT, R3, R2, RZ, 0x1f ;  /* 0x00001fff02037589 */ /* 0x000e2400000e0000 */
[----:B0-----:R-:W-:-:S13]  /*0140*/  ISETP.NE.AND P0, PT, R3, RZ, PT ;  /* 0x000000ff0300720c */ /* 0x001fda0003f05270 */
[----:B------:R-:W-:Y:S05]  /*0150*/  @P0 BRA `(.L_x_2) ;  /* 0x0000000000480947 */ /* 0x000fea0003800000 */
[----:B------:R-:W0:Y:S01]  /*0160*/  S2UR UR8, SR_CgaCtaId ;  /* 0x00000000000879c3 */ /* 0x000e220000008800 */
[----:B------:R-:W-:Y:S01]  /*0170*/  UMOV UR4, 0x400 ;  /* 0x0000040000047882 */ /* 0x000fe20000000000 */
[----:B------:R-:W-:Y:S01]  /*0180*/  UMOV UR5, 0x1 ;  /* 0x0000000100057882 */ /* 0x000fe20000000000 */
[----:B------:R-:W-:Y:S01]  /*0190*/  UMOV UR6, 0x100 ;  /* 0x0000010000067882 */ /* 0x000fe20000000000 */
[----:B------:R-:W-:Y:S01]  /*01a0*/  ELECT P0, URZ, PT ;  /* 0x00000000003f782f */ /* 0x000fe20003800000 */
[----:B------:R-:W-:-:S04]  /*01b0*/  UIADD3 UR6, -UR6, 0x100000, URZ ;  /* 0x0010000006067890 */ /* 0x000fc8000fffe13f */
[----:B------:R-:W-:Y:S02]  /*01c0*/  USHF.L.U32 UR7, UR6, 0xb, URZ ;  /* 0x0000000b06077899 */ /* 0x000fe4000800063f */
[----:B------:R-:W-:Y:S02]  /*01d0*/  USHF.L.U32 UR6, UR6, 0x1, URZ ;  /* 0x0000000106067899 */ /* 0x000fe4000800063f */
[----:B0-----:R-:W-:Y:S02]  /*01e0*/  ULEA UR8, UR8, UR4, 0x18 ;  /* 0x0000000408087291 */ /* 0x001fe4000f8ec03f */
[----:B------:R-:W-:-:S04]  /*01f0*/  UIADD3 UR4, -UR5, 0x100000, URZ ;  /* 0x0010000005047890 */ /* 0x000fc8000fffe13f */
[----:B------:R-:W-:Y:S02]  /*0200*/  USHF.L.U32 UR5, UR4, 0xb, URZ ;  /* 0x0000000b04057899 */ /* 0x000fe4000800063f */
[----:B------:R-:W-:Y:S01]  /*0210*/  USHF.L.U32 UR4, UR4, 0x1, URZ ;  /* 0x0000000104047899 */ /* 0x000fe2000800063f */
[----:B------:R-:W0:Y:S11]  /*0220*/  FENCE.VIEW.ASYNC.S ;  /* 0x00000000000073c6 */ /* 0x000e360000000000 */
[----:B0-----:R0:W1:Y:S01]  /*0230*/  SYNCS.EXCH.64 URZ, [UR8], UR4 ;  /* 0x00000004083f75b2 */ /* 0x0010620008000100 */
[----:B------:R0:W2:Y:S01]  /*0240*/  SYNCS.EXCH.64 URZ, [UR8+0x10], UR6 ;  /* 0x00001006083f75b2 */ /* 0x0000a20008000100 */
[----:B------:R0:W3:Y:S01]  /*0250*/  SYNCS.EXCH.64 URZ, [UR8+0x8], UR4 ;  /* 0x00000804083f75b2 */ /* 0x0000e20008000100 */
[----:B------:R0:W4:Y:S01]  /*0260*/  SYNCS.EXCH.64 URZ, [UR8+0x18], UR6 ;  /* 0x00001806083f75b2 */ /* 0x0001220008000100 */
[----:B------:R-:W-:Y:S01]  /*0270*/  NOP ;  /* 0x0000000000007918 */ /* 0x000fe20000000000 */
.L_x_2:
[----:B------:R-:W5:Y:S01]  /*0280*/  SHFL.IDX PT, R2, R2, RZ, 0x1f ;  /* 0x00001fff02027589 */ /* 0x000f6200000e0000 */
[----:B------:R-:W1:Y:S01]  /*0290*/  LDC R3, c[0x0][0x65c] ;  /* 0x00019700ff037b82 */ /* 0x000e620000000800 */
[----:B------:R-:W-:Y:S02]  /*02a0*/  ELECT P0, URZ, PT ;  /* 0x00000000003f782f */ /* 0x000fe40003800000 */
[----:B------:R-:W-:Y:S01]  /*02b0*/  SHF.R.S32.HI R4, RZ, 0x1f, R5 ;  /* 0x0000001fff047819 */ /* 0x000fe20000011405 */
[----:B------:R-:W2:Y:S01]  /*02c0*/  S2R R10, SR_CTAID.Y ;  /* 0x00000000000a7919 */ /* 0x000ea20000002600 */
[----:B0-----:R-:W-:Y:S01]  /*02d0*/  UMOV UR4, 0x20 ;  /* 0x0000002000047882 */ /* 0x001fe20000000000 */
[C---:B------:R-:W-:Y:S01]  /*02e0*/  ISETP.NE.AND P2, PT, R6.reuse, RZ, PT ;  /* 0x000000ff0600720c */ /* 0x040fe20003f45270 */
[----:B------:R-:W-:Y:S01]  /*02f0*/  VIADD R11, R6, 0xffffffff ;  /* 0xffffffff060b7836 */ /* 0x000fe20000000000 */
[----:B------:R-:W0:Y:S01]  /*0300*/  S2R R8, SR_CTAID.X ;  /* 0x0000000000087919 */ /* 0x000e220000002500 */
[----:B------:R-:W-:Y:S01]  /*0310*/  LEA.HI R4, R4, R5, RZ, 0x2 ;  /* 0x0000000504047211 */ /* 0x000fe200078f10ff */
[----:B------:R-:W-:Y:S01]  /*0320*/  NOP ;  /* 0x0000000000007918 */ /* 0x000fe20000000000 */
[----:B------:R-:W-:Y:S01]  /*0330*/  NOP ;  /* 0x0000000000007918 */ /* 0x000fe20000000000 */
[----:B------:R-:W-:-:S02]  /*0340*/  ISETP.GE.U32.AND P1, PT, R11, 0x2, PT ;  /* 0x000000020b00780c */ /* 0x000fc40003f26070 */
[----:B------:R-:W-:-:S05]  /*0350*/  LOP3.LUT R4, R4, 0xfffffffc, RZ, 0xc0, !PT ;  /* 0xfffffffc04047812 */ /* 0x000fca00078ec0ff */
[----:B------:R-:W-:Y:S01]  /*0360*/  IMAD.IADD R5, R5, 0x1, -R4 ;  /* 0x0000000105057824 */ /* 0x000fe200078e0a04 */
[----:B-----5:R-:W-:Y:S02]  /*0370*/  ISETP.NE.OR P0, PT, R2, RZ, !P0 ;  /* 0x000000ff0200720c */ /* 0x020fe40004705670 */
[----:B-1----:R-:W-:-:S11]  /*0380*/  ISETP.NE.AND P3, PT, R3, 0x1, PT ;  /* 0x000000010300780c */ /* 0x002fd60003f65270 */
[----:B------:R-:W-:Y:S01]  /*0390*/  VOTEU.ALL UP0, P0 ;  /* 0x00000000003f7886 */ /* 0x000fe20000000000 */
[----:B------:R-:W-:Y:S01]  /*03a0*/  VOTEU.ALL UP1, P0 ;  /* 0x00000000003f7886 */ /* 0x000fe20000020000 */
[----:B------:R-:W0:Y:S01]  /*03b0*/  @P3 LDC R9, c[0x0][0x10] ;  /* 0x00000400ff093b82 */ /* 0x000e220000000800 */
[----:B--2---:R-:W-:Y:S02]  /*03c0*/  @P3 IMAD.MOV.U32 R2, RZ, RZ, R10 ;  /* 0x000000ffff023224 */ /* 0x004fe400078e000a */
[----:B------:R-:W-:Y:S01]  /*03d0*/  @!UP0 UMOV UR6, 0x400 ;  /* 0x0000040000068882 */ /* 0x000fe20000000000 */
[----:B------:R-:W-:-:S04]  /*03e0*/  @!UP0 UIADD3 UR4, -UR4, 0x100000, URZ ;  /* 0x0010000004048890 */ /* 0x000fc8000fffe13f */
[----:B------:R-:W-:Y:S02]  /*03f0*/  @!UP0 USHF.L.U32 UR5, UR4, 0xb, URZ ;  /* 0x0000000b04058899 */ /* 0x000fe4000800063f */
[----:B------:R-:W-:Y:S01]  /*0400*/  @!UP0 USHF.L.U32 UR4, UR4, 0x1, URZ ;  /* 0x0000000104048899 */ /* 0x000fe2000800063f */
[----:B------:R-:W-:Y:S02]  /*0410*/  @P3 IMAD.MOV.U32 R3, RZ, RZ, RZ ;  /* 0x000000ffff033224 */ /* 0x000fe400078e00ff */
[----:B------:R-:W-:Y:S01]  /*0420*/  @P3 IMAD.MOV.U32 R13, RZ, RZ, RZ ;  /* 0x000000ffff0d3224 */ /* 0x000fe200078e00ff */
[----:B------:R-:W1:Y:S08]  /*0430*/  @!UP0 S2UR UR7, SR_CgaCtaId ;  /* 0x00000000000789c3 */ /* 0x000e700000008800 */
[----:B------:R-:W2:Y:S01]  /*0440*/  @!P3 LDC R7, c[0x0][0xc] ;  /* 0x00000300ff07bb82 */ /* 0x000ea20000000800 */
[----:B0-----:R-:W-:-:S04]  /*0450*/  @P3 IMAD.WIDE.U32 R2, R8, R9, R2 ;  /* 0x0000000908023225 */ /* 0x001fc800078e0002 */
[----:B------:R-:W-:Y:S02]  /*0460*/  IMAD.MOV.U32 R9, RZ, RZ, RZ ;  /* 0x000000ffff097224 */ /* 0x000fe400078e00ff */
[----:B------:R-:W-:Y:S01]  /*0470*/  @P3 IMAD.IADD R3, R3, 0x1, R13 ;  /* 0x0000000103033824 */ /* 0x000fe200078e020d */
[----:B-1----:R-:W-:Y:S01]  /*0480*/  @!UP0 ULEA UR6, UR7, UR6, 0x18 ;  /* 0x0000000607068291 */ /* 0x002fe2000f8ec03f */
[----:B------:R-:W-:Y:S01]  /*0490*/  VOTEU.ALL UP0, P0 ;  /* 0x00000000003f7886 */ /* 0x000fe20000000000 */
[----:B------:R-:W-:-:S04]  /*04a0*/  ISETP.NE.AND P0, PT, R5, 0x3, PT ;  /* 0x000000030500780c */ /* 0x000fc80003f05270 */
[----:B------:R-:W-:-:S04]  /*04b0*/  ISETP.EQ.OR P0, PT, R5, RZ, !P0 ;  /* 0x000000ff0500720c */ /* 0x000fc80004702670 */
[----:B------:R-:W-:Y:S01]  /*04c0*/  ISETP.EQ.AND P0, PT, R6, RZ, P0 ;  /* 0x000000ff0600720c */ /* 0x000fe20000702270 */
[----:B------:R-:W0:Y:S02]  /*04d0*/  FENCE.VIEW.ASYNC.S ;  /* 0x00000000000073c6 */ /* 0x000e240000000000 */
[----:B0-----:R0:W3:Y:S01]  /*04e0*/  @!UP0 SYNCS.EXCH.64 URZ, [UR6+0x30], UR4 ;  /* 0x00003004063f85b2 */ /* 0x0010e20008000100 */
[----:B--2---:R-:W-:Y:S01]  /*04f0*/  @!P3 IMAD.WIDE.U32 R6, R7, R10, R8 ;  /* 0x0000000a0706b225 */ /* 0x004fe200078e0008 */
[----:B------:R-:W-:-:S03]  /*0500*/  SEL R4, RZ, 0x1, !P0 ;  /* 0x00000001ff047807 */ /* 0x000fc60004000000 */
[----:B------:R-:W-:Y:S02]  /*0510*/  @!P3 IMAD.MOV.U32 R2, RZ, RZ, R6 ;  /* 0x000000ffff02b224 */ /* 0x000fe400078e0006 */
[----:B------:R-:W-:Y:S01]  /*0520*/  @!P3 IMAD.MOV.U32 R3, RZ, RZ, R7 ;  /* 0x000000ffff03b224 */ /* 0x000fe200078e0007 */
[----:B------:R-:W-:Y:S01]  /*0530*/  SEL R4, R4, 0x2, P1 ;  /* 0x0000000204047807 */ /* 0x000fe20000800000 */
[----:B------:R0:W3:Y:S01]  /*0540*/  @!UP1 SYNCS.EXCH.64 URZ, [UR6+0x38], UR4 ;  /* 0x00003804063f95b2 */ /* 0x0000e20008000100 */
[----:B------:R-:W-:Y:S01]  /*0550*/  NOP ;  /* 0x0000000000007918 */ /* 0x000fe20000000000 */
[----:B---34-:R-:W-:Y:S06]  /*0560*/  BAR.SYNC.DEFER_BLOCKING 0x0 ;  /* 0x0000000000007b1d */ /* 0x018fec0000010000 */
[----:B------:R-:W-:Y:S05]  /*0570*/  @!P2 BRA `(.L_x_3) ;  /* 0x000000780008a947 */ /* 0x000fea0003800000 */
[----:B------:R-:W-:-:S13]  /*0580*/  ISETP.GT.U32.AND P0, PT, R11, 0x1, PT ;  /* 0x000000010b00780c */ /* 0x000fda0003f04070 */
[----:B0-----:R-:W-:Y:S05]  /*0590*/  @P0 EXIT ;  /* 0x000000000000094d */ /* 0x001fea0003800000 */
[----:B------:R-:W-:Y:S01]  /*05a0*/  ULDC.64 UR4, c[0x0][0x650] ;  /* 0x0001940000047ab9 */ /* 0x000fe20000000a00 */
[----:B------:R-:W-:Y:S01]  /*05b0*/  PRMT R12, RZ, 0x7610, R12 ;  /* 0x00007610ff0c7816 */ /* 0x000fe2000000000c */
[----:B------:R-:W-:Y:S01]  /*05c0*/  IMAD.MOV.U32 R7, RZ, RZ, -0x1 ;  /* 0xffffffffff077424 */ /* 0x000fe200078e00ff */
[----:B------:R-:W-:Y:S01]  /*05d0*/  ISETP.GE.U32.AND P0, PT, R2, UR4, PT ;  /* 0x0000000402007c0c */ /* 0x000fe2000bf06070 */
[----:B------:R-:W-:Y:S02]  /*05e0*/  IMAD.MOV.U32 R6, RZ, RZ, -0x1 ;  /* 0xffffffffff067424 */ /* 0x000fe400078e00ff */
[----:B------:R-:W-:Y:S01]  /*05f0*/  IMAD.MOV.U32 R5, RZ, RZ, -0x1 ;  /* 0xffffffffff057424 */ /* 0x000fe200078e00ff */
[----:B------:R-:W-:-:S13]  /*0600*/  ISETP.GE.U32.AND.EX P0, PT, R3, UR5, PT, P0 ;  /* 0x0000000503007c0c */ /* 0x000fda000bf06100 */
[----:B------:R-:W-:Y:S05]  /*0610*/  @P0 BRA `(.L_x_4) ;  /* 0x00000004005c0947 */ /* 0x000fea0003800000 */
[----:B------:R-:W0:Y:S01]  /*0620*/  LDC.64 R16, c[0x0][0x628] ;  /* 0x00018a00ff107b82 */ /* 0x000e220000000a00 */
[----:B------:R-:W-:Y:S02]  /*0630*/  IMAD.MOV.U32 R6, RZ, RZ, R2 ;  /* 0x000000ffff067224 */ /* 0x000fe400078e0002 */
[----:B------:R-:W-:-:S05]  /*0640*/  IMAD.MOV.U32 R7, RZ, RZ, R3 ;  /* 0x000000ffff077224 */ /* 0x000fca00078e0003 */
[----:B------:R-:W1:Y:S08]  /*0650*/  LDC R18, c[0x0][0x630] ;  /* 0x00018c00ff127b82 */ /* 0x000e700000000800 */
[----:B------:R-:W2:Y:S01]  /*0660*/  LDC.64 R20, c[0x0][0x620] ;  /* 0x00018800ff147b82 */ /* 0x000ea20000000a00 */
[----:B0-----:R-:W-:-:S04]  /*0670*/  ISETP.NE.U32.AND P0, PT, R16, RZ, PT ;  /* 0x000000ff1000720c */ /* 0x001fc80003f05070 */
[----:B------:R-:W-:-:S13]  /*0680*/  ISETP.NE.AND.EX P0, PT, R17, RZ, PT, P0 ;  /* 0x000000ff1100720c */ /* 0x000fda0003f05300 */
[----:B-12---:R-:W-:Y:S05]  /*0690*/  @!P0 BRA `(.L_x_5) ;  /* 0x0000000000288947 */ /* 0x006fea0003800000 */
[----:B------:R-:W0:Y:S02]  /*06a0*/  LDC R5, c[0x0][0x634] ;  /* 0x00018d00ff057b82 */ /* 0x000e240000000800 */
[----:B0-----:R-:W-:-:S05]  /*06b0*/  IADD3 R5, P0, R2, R5, RZ ;  /* 0x0000000502057210 */ /* 0x001fca0007f1e0ff */
[----:B------:R-:W-:-:S04]  /*06c0*/  IMAD.X R11, RZ, RZ, R3, P0 ;  /* 0x000000ffff0b7224 */ /* 0x000fc800000e0603 */
[----:B------:R-:W-:-:S04]  /*06d0*/  IMAD.WIDE.U32 R6, R11, R16, RZ ;  /* 0x000000100b067225 */ /* 0x000fc800078e00ff */
[----:B------:R-:W-:-:S04]  /*06e0*/  IMAD.WIDE.U32 R12, P0, R5, R17, R6 ;  /* 0x00000011050c7225 */ /* 0x000fc80007800006 */
[----:B------:R-:W-:-:S04]  /*06f0*/  IMAD.WIDE.U32 R6, R5, R16, RZ ;  /* 0x0000001005067225 */ /* 0x000fc800078e00ff */
[----:B------:R-:W-:Y:S01]  /*0700*/  IMAD.X R15, RZ, RZ, RZ, P0 ;  /* 0x000000ffff0f7224 */ /* 0x000fe200000e06ff */
[----:B------:R-:W-:Y:S01]  /*0710*/  IADD3 RZ, P0, R7, R12, RZ ;  /* 0x0000000c07ff7210 */ /* 0x000fe20007f1e0ff */
[----:B------:R-:W-:-:S04]  /*0720*/  IMAD.MOV.U32 R14, RZ, RZ, R13 ;  /* 0x000000ffff0e7224 */ /* 0x000fc800078e000d */
[----:B------:R-:W-:-:S08]  /*0730*/  IMAD.WIDE.U32.X R6, R11, R17, R14, P0 ;  /* 0x000000110b067225 */ /* 0x000fd000000e040e */
.L_x_5:
[--C-:B------:R-:W-:Y:S01]  /*0740*/  SHF.R.U64 R26, R6, R18, R7.reuse ;  /* 0x00000012061a7219 */ /* 0x100fe20000001207 */
[----:B------:R-:W0:Y:S01]  /*0750*/  LDC.64 R22, c[0x0][0x640] ;  /* 0x00019000ff167b82 */ /* 0x000e220000000a00 */
[----:B------:R-:W-:Y:S01]  /*0760*/  I2FP.F32.U32 R5, R8 ;  /* 0x0000000800057245 */ /* 0x000fe20000201000 */
[----:B------:R-:W-:Y:S01]  /*0770*/  ULDC UR4, c[0x0][0x150] ;  /* 0x0000540000047ab9 */ /* 0x000fe20000000800 */
[----:B------:R-:W-:Y:S02]  /*0780*/  SHF.R.U32.HI R6, RZ, R18, R7 ;  /* 0x00000012ff067219 */ /* 0x000fe40000011607 */
[----:B------:R-:W-:Y:S01]  /*0790*/  IADD3 R11, P0, RZ, -R26, RZ ;  /* 0x8000001aff0b7210 */ /* 0x000fe20007f1e0ff */
[----:B------:R-:W-:Y:S01]  /*07a0*/  FMUL R5, R5, UR4 ;  /* 0x0000000405057c20 */ /* 0x000fe20008400000 */
[----:B------:R-:W-:Y:S01]  /*07b0*/  ULDC UR4, c[0x0][0x154] ;  /* 0x0000550000047ab9 */ /* 0x000fe20000000800 */
[----:B------:R-:W1:Y:S02]  /*07c0*/  LDC R14, c[0x0][0x618] ;  /* 0x00018600ff0e7b82 */ /* 0x000e640000000800 */
[----:B------:R-:W-:-:S02]  /*07d0*/  IMAD.X R13, RZ, RZ, ~R6, P0 ;  /* 0x000000ffff0d7224 */ /* 0x000fc400000e0e06 */
[----:B------:R-:W2:Y:S01]  /*07e0*/  F2I.U32.TRUNC.NTZ R5, R5 ;  /* 0x0000000500057305 */ /* 0x000ea2000020f000 */
[----:B------:R-:W-:-:S03]  /*07f0*/  IMAD.WIDE.U32 R6, R11, R20, R2 ;  /* 0x000000140b067225 */ /* 0x000fc600078e0002 */
[----:B------:R-:W3:Y:S01]  /*0800*/  LDC R9, c[0x0][0x144] ;  /* 0x00005100ff097b82 */ /* 0x000ee20000000800 */
[----:B------:R-:W-:-:S04]  /*0810*/  IMAD R12, R13, R20, RZ ;  /* 0x000000140d0c7224 */ /* 0x000fc800078e02ff */
[----:B------:R-:W-:Y:S02]  /*0820*/  IMAD R11, R11, R21, R12 ;  /* 0x000000150b0b7224 */ /* 0x000fe400078e020c */
[----:B------:R-:W-:Y:S01]  /*0830*/  IMAD.MOV.U32 R12, RZ, RZ, 0x1 ;  /* 0x00000001ff0c7424 */ /* 0x000fe200078e00ff */
[----:B------:R-:W4:Y:S01]  /*0840*/  LDC R18, c[0x0][0x608] ;  /* 0x00018200ff127b82 */ /* 0x000f220000000800 */
[----:B------:R-:W-:Y:S01]  /*0850*/  IMAD.IADD R11, R7, 0x1, R11 ;  /* 0x00000001070b7824 */ /* 0x000fe200078e020b */
[----:B0-----:R-:W-:Y:S01]  /*0860*/  ISETP.NE.U32.AND P0, PT, R22, RZ, PT ;  /* 0x000000ff1600720c */ /* 0x001fe20003f05070 */
[----:B--2---:R-:W-:-:S03]  /*0870*/  IMAD.MOV R7, RZ, RZ, -R5 ;  /* 0x000000ffff077224 */ /* 0x004fc600078e0a05 */
[----:B------:R-:W-:Y:S02]  /*0880*/  ISETP.NE.AND.EX P0, PT, R23, RZ, PT, P0 ;  /* 0x000000ff1700720c */ /* 0x000fe40003f05300 */
[----:B------:R-:W0:Y:S01]  /*0890*/  LDC R13, c[0x0][0x658] ;  /* 0x00019600ff0d7b82 */ /* 0x000e220000000800 */
[--C-:B-1----:R-:W-:Y:S02]  /*08a0*/  SHF.R.U64 R16, R6, R14, R11.reuse ;  /* 0x0000000e06107219 */ /* 0x102fe4000000120b */
[----:B------:R-:W-:Y:S02]  /*08b0*/  I2FP.F32.U32 R6, R10 ;  /* 0x0000000a00067245 */ /* 0x000fe40000201000 */
[----:B------:R-:W-:-:S03]  /*08c0*/  SHF.R.U32.HI R11, RZ, R14, R11 ;  /* 0x0000000eff0b7219 */ /* 0x000fc6000001160b */
[----:B------:R-:W1:Y:S01]  /*08d0*/  LDC R17, c[0x0][0x148] ;  /* 0x00005200ff117b82 */ /* 0x000e620000000800 */
[----:B---3--:R-:W-:Y:S02]  /*08e0*/  IMAD R5, R9, R7, R8 ;  /* 0x0000000709057224 */ /* 0x008fe400078e0208 */
[----:B------:R-:W-:Y:S01]  /*08f0*/  FMUL R7, R6, UR4 ;  /* 0x0000000406077c20 */ /* 0x000fe20008400000 */
[----:B------:R-:W-:-:S03]  /*0900*/  IMAD.MOV.U32 R6, RZ, RZ, -0x1 ;  /* 0xffffffffff067424 */ /* 0x000fc600078e00ff */
[----:B------:R2:W3:Y:S01]  /*0910*/  F2I.U32.TRUNC.NTZ R15, R7 ;  /* 0x00000007000f7305 */ /* 0x0004e2000020f000 */
[----:B------:R-:W1:Y:S01]  /*0920*/  LDC R21, c[0x0][0x600] ;  /* 0x00018000ff157b82 */ /* 0x000e620000000800 */
[-CC-:B----4-:R-:W-:Y:S02]  /*0930*/  SHF.R.U64 R27, R16, R18.reuse, R11.reuse ;  /* 0x00000012101b7219 */ /* 0x190fe4000000120b */
[----:B------:R-:W-:-:S05]  /*0940*/  SHF.R.U32.HI R8, RZ, R18, R11 ;  /* 0x00000012ff087219 */ /* 0x000fca000001160b */
[----:B------:R-:W4:Y:S01]  /*0950*/  LDC R20, c[0x0][0x648] ;  /* 0x00019200ff147b82 */ /* 0x000f220000000800 */
[-CC-:B0-----:R-:W-:Y:S02]  /*0960*/  SHF.R.U64 R18, R27, R13.reuse, R8.reuse ;  /* 0x0000000d1b127219 */ /* 0x181fe40000001208 */
[-C--:B------:R-:W-:Y:S02]  /*0970*/  SHF.L.U32 R6, R6, R13.reuse, RZ ;  /* 0x0000000d06067219 */ /* 0x080fe400000006ff */
[-C--:B------:R-:W-:Y:S02]  /*0980*/  SHF.R.U32.HI R8, RZ, R13.reuse, R8 ;  /* 0x0000000dff087219 */ /* 0x080fe40000011608 */
[----:B------:R-:W-:Y:S01]  /*0990*/  LOP3.LUT R14, RZ, R6, RZ, 0x33, !PT ;  /* 0x00000006ff0e7212 */ /* 0x000fe200078e33ff */
[----:B------:R-:W0:Y:S01]  /*09a0*/  LDC R25, c[0x0][0x638] ;  /* 0x00018e00ff197b82 */ /* 0x000e220000000800 */
[----:B------:R-:W-:Y:S01]  /*09b0*/  SHF.L.U32 R11, R12, R13, RZ ;  /* 0x0000000d0c0b7219 */ /* 0x000fe200000006ff */
[----:B------:R-:W-:-:S02]  /*09c0*/  IMAD.MOV.U32 R6, RZ, RZ, R18 ;  /* 0x000000ffff067224 */ /* 0x000fc400078e0012 */
[----:B--2---:R-:W-:-:S04]  /*09d0*/  IMAD.MOV.U32 R7, RZ, RZ, R8 ;  /* 0x000000ffff077224 */ /* 0x004fc800078e0008 */
[----:B------:R-:W2:Y:S01]  /*09e0*/  LDC R24, c[0x0][0x610] ;  /* 0x00018400ff187b82 */ /* 0x000ea20000000800 */
[----:B---3--:R-:W-:Y:S05]  /*09f0*/  @!P0 BRA `(.L_x_6) ;  /* 0x0000000000288947 */ /* 0x008fea0003800000 */
[----:B------:R-:W3:Y:S02]  /*0a00*/  LDC R13, c[0x0][0x64c] ;  /* 0x00019300ff0d7b82 */ /* 0x000ee40000000800 */
[----:B---3--:R-:W-:-:S05]  /*0a10*/  IADD3 R13, P0, R18, R13, RZ ;  /* 0x0000000d120d7210 */ /* 0x008fca0007f1e0ff */
        /* <DEDUP_REMOVED lines=8> */
.L_x_6:
[----:B----4-:R-:W-:Y:S01]  /*0aa0*/  SHF.R.U64 R6, R6, R20, R7 ;  /* 0x0000001406067219 */ /* 0x010fe20000001207 */
[----:B-1----:R-:W-:Y:S01]  /*0ab0*/  VIADD R7, R21, 0xffffffff ;  /* 0xffffffff15077836 */ /* 0x002fe20000000000 */
[----:B------:R-:W-:Y:S01]  /*0ac0*/  LOP3.LUT R14, R27, R14, RZ, 0xc0, !PT ;  /* 0x0000000e1b0e7212 */ /* 0x000fe200078ec0ff */
[----:B------:R-:W-:Y:S02]  /*0ad0*/  IMAD.MOV R15, RZ, RZ, -R15 ;  /* 0x000000ffff0f7224 */ /* 0x000fe400078e0a0f */
[----:B------:R-:W-:Y:S01]  /*0ae0*/  IMAD.MOV R8, RZ, RZ, -R6 ;  /* 0x000000ffff087224 */ /* 0x000fe200078e0a06 */
[----:B------:R-:W-:Y:S01]  /*0af0*/  LOP3.LUT R7, R16, R7, RZ, 0xc0, !PT ;  /* 0x0000000710077212 */ /* 0x000fe200078ec0ff */
[----:B------:R-:W-:Y:S02]  /*0b00*/  IMAD R14, R11, R6, R14 ;  /* 0x000000060b0e7224 */ /* 0x000fe400078e020e */
[----:B------:R-:W-:Y:S02]  /*0b10*/  @P3 IMAD R5, R17, R15, R10 ;  /* 0x0000000f11053224 */ /* 0x000fe400078e020a */
[----:B0-----:R-:W-:-:S02]  /*0b20*/  IMAD R6, R8, R25, R18 ;  /* 0x0000001908067224 */ /* 0x001fc400078e0212 */
[----:B--2---:R-:W-:Y:S02]  /*0b30*/  IMAD R5, R14, R24, R5 ;  /* 0x000000180e057224 */ /* 0x004fe400078e0205 */
[----:B------:R-:W-:Y:S02]  /*0b40*/  IMAD R8, R6, R21, R7 ;  /* 0x0000001506087224 */ /* 0x000fe400078e0207 */
[----:B------:R-:W-:-:S03]  /*0b50*/  IMAD.MOV.U32 R12, RZ, RZ, 0x1 ;  /* 0x00000001ff0c7424 */ /* 0x000fc600078e00ff */
[----:B------:R-:W-:Y:S02]  /*0b60*/  SEL R6, R8, R5, !P3 ;  /* 0x0000000508067207 */ /* 0x000fe40005800000 */
[----:B------:R-:W-:Y:S01]  /*0b70*/  SEL R7, R5, R8, !P3 ;  /* 0x0000000805077207 */ /* 0x000fe20005800000 */
[----:B------:R-:W-:-:S07]  /*0b80*/  IMAD.MOV.U32 R5, RZ, RZ, R26 ;  /* 0x000000ffff057224 */ /* 0x000fce00078e001a */
.L_x_4:
[----:B------:R-:W-:-:S08]  /*0b90*/  NOP ;  /* 0x0000000000007918 */ /* 0x000fd00000000000 */
[----:B------:R-:W0:Y:S02]  /*0ba0*/  USETMAXREG.TRY_ALLOC.CTAPOOL UP0, 0xe8 ;  /* 0x000000e8000079c8 */ /* 0x000e240008000600 */
[----:B0-----:R-:W-:-:S13]  /*0bb0*/  PLOP3.LUT P0, PT, PT, PT, UP0, 0x80, 0x0 ;  /* 0x000000000000781c */ /* 0x001fda0003f0f008 */
[----:B------:R-:W-:Y:S05]  /*0bc0*/  @!P0 BRA `(.L_x_4) ;  /* 0xfffffffc00f08947 */ /* 0x000fea000383ffff */
[----:B------:R-:W-:Y:S01]  /*0bd0*/  ULDC.64 UR4, c[0x0][0x598] ;  /* 0x0001660000047ab9 */ /* 0x000fe20000000a00 */
[----:B------:R-:W-:Y:S01]  /*0be0*/  ULDC.64 UR16, c[0x0][0x208] ;  /* 0x0000820000107ab9 */ /* 0x000fe20000000a00 */
[----:B------:R-:W-:-:S04]  /*0bf0*/  ISETP.NE.U32.AND P0, PT, RZ, UR4, PT ;  /* 0x00000004ff007c0c */ /* 0x000fc8000bf05070 */
[----:B------:R-:W-:-:S13]  /*0c00*/  ISETP.NE.AND.EX P0, PT, RZ, UR5, PT, P0 ;  /* 0x00000005ff007c0c */ /* 0x000fda000bf05300 */
[----:B------:R-:W-:Y:S05]  /*0c10*/  @!P0 BRA `(.L_x_7) ;  /* 0x00000000001c8947 */ /* 0x000fea0003800000 */
[----:B------:R-:W0:Y:S02]  /*0c20*/  LDC.64 R8, c[0x0][0x598] ;  /* 0x00016600ff087b82 */ /* 0x000e240000000a00 */
[----:B0-----:R-:W2:Y:S02]  /*0c30*/  LDG.E.64 R8, desc[UR16][R8.64] ;  /* 0x0000001008087981 */ /* 0x001ea4000c1e1b00 */
[----:B--2---:R-:W-:-:S04]  /*0c40*/  ISETP.NE.U32.AND P0, PT, R8, RZ, PT ;  /* 0x000000ff0800720c */ /* 0x004fc80003f05070 */
[----:B------:R-:W-:-:S13]  /*0c50*/  ISETP.NE.AND.EX P0, PT, R9, RZ, PT, P0 ;  /* 0x000000ff0900720c */ /* 0x000fda0003f05300 */
[----:B------:R-:W-:Y:S05]  /*0c60*/  @!P0 BRA `(.L_x_7) ;  /* 0x0000000000088947 */ /* 0x000fea0003800000 */
[----:B------:R0:W5:Y:S01]  /*0c70*/  LD.E R8, desc[UR16][R8.64] ;  /* 0x0000001008087980 */ /* 0x000162000c101900 */
[----:B------:R-:W-:Y:S05]  /*0c80*/  BRA `(.L_x_8) ;  /* 0x0000000000207947 */ /* 0x000fea0003800000 */
.L_x_7:
[----:B------:R-:W-:Y:S02]  /*0c90*/  ULDC.64 UR4, c[0x0][0x588] ;  /* 0x0001620000047ab9 */ /* 0x000fe40000000a00 */
[----:B------:R-:W-:-:S04]  /*0ca0*/  ISETP.NE.U32.AND P0, PT, RZ, UR4, PT ;  /* 0x00000004ff007c0c */ /* 0x000fc8000bf05070 */
[----:B------:R-:W-:-:S13]  /*0cb0*/  ISETP.NE.AND.EX P0, PT, RZ, UR5, PT, P0 ;  /* 0x00000005ff007c0c */ /* 0x000fda000bf05300 */
[----:B------:R-:W-:Y:S05]  /*0cc0*/  @!P0 BRA `(.L_x_9) ;  /* 0x00000000000c8947 */ /* 0x000fea0003800000 */
[----:B------:R-:W0:Y:S02]  /*0cd0*/  LDC.64 R8, c[0x0][0x588] ;  /* 0x00016200ff087b82 */ /* 0x000e240000000a00 */
[----:B0-----:R1:W5:Y:S01]  /*0ce0*/  LDG.E R8, desc[UR16][R8.64] ;  /* 0x0000001008087981 */ /* 0x001362000c1e1900 */
[----:B------:R-:W-:Y:S05]  /*0cf0*/  BRA `(.L_x_8) ;  /* 0x0000000000047947 */ /* 0x000fea0003800000 */
.L_x_9:
[----:B------:R-:W2:Y:S02]  /*0d00*/  LDC R8, c[0x0][0x580] ;  /* 0x00016000ff087b82 */ /* 0x000ea40000000800 */
.L_x_8:
[----:B------:R-:W-:Y:S02]  /*0d10*/  ULDC.64 UR4, c[0x0][0x5a0] ;  /* 0x0001680000047ab9 */ /* 0x000fe40000000a00 */
[----:B------:R-:W-:-:S04]  /*0d20*/  ISETP.NE.U32.AND P0, PT, RZ, UR4, PT ;  /* 0x00000004ff007c0c */ /* 0x000fc8000bf05070 */
[----:B------:R-:W-:-:S13]  /*0d30*/  ISETP.NE.AND.EX P0, PT, RZ, UR5, PT, P0 ;  /* 0x00000005ff007c0c */ /* 0x000fda000bf05300 */
[----:B------:R-:W-:Y:S05]  /*0d40*/  @!P0 BRA `(.L_x_10) ;  /* 0x00000000001c8947 */ /* 0x000fea0003800000 */
[----:B------:R-:W3:Y:S02]  /*0d50*/  LDC.64 R10, c[0x0][0x5a0] ;  /* 0x00016800ff0a7b82 */ /* 0x000ee40000000a00 */
[----:B---3--:R-:W3:Y:S02]  /*0d60*/  LDG.E.64 R10, desc[UR16][R10.64] ;  /* 0x000000100a0a7981 */ /* 0x008ee4000c1e1b00 */
[----:B---3--:R-:W-:-:S04]  /*0d70*/  ISETP.NE.U32.AND P0, PT, R10, RZ, PT ;  /* 0x000000ff0a00720c */ /* 0x008fc80003f05070 */
[----:B------:R-:W-:-:S13]  /*0d80*/  ISETP.NE.AND.EX P0, PT, R11, RZ, PT, P0 ;  /* 0x000000ff0b00720c */ /* 0x000fda0003f05300 */
[----:B------:R-:W-:Y:S05]  /*0d90*/  @!P0 BRA `(.L_x_10) ;  /* 0x0000000000088947 */ /* 0x000fea0003800000 */
[----:B01----:R0:W5:Y:S01]  /*0da0*/  LD.E R9, desc[UR16][R10.64] ;  /* 0x000000100a097980 */ /* 0x003162000c101900 */
[----:B------:R-:W-:Y:S05]  /*0db0*/  BRA `(.L_x_11) ;  /* 0x0000000000207947 */ /* 0x000fea0003800000 */
.L_x_10:
[----:B------:R-:W-:Y:S02]  /*0dc0*/  ULDC.64 UR4, c[0x0][0x590] ;  /* 0x0001640000047ab9 */ /* 0x000fe40000000a00 */
[----:B------:R-:W-:-:S04]  /*0dd0*/  ISETP.NE.U32.AND P0, PT, RZ, UR4, PT ;  /* 0x00000004ff007c0c */ /* 0x000fc8000bf05070 */
[----:B------:R-:W-:-:S13]  /*0de0*/  ISETP.NE.AND.EX P0, PT, RZ, UR5, PT, P0 ;  /* 0x00000005ff007c0c */ /* 0x000fda000bf05300 */
[----:B------:R-:W-:Y:S05]  /*0df0*/  @!P0 BRA `(.L_x_12) ;  /* 0x00000000000c8947 */ /* 0x000fea0003800000 */
[----:B------:R-:W0:Y:S02]  /*0e00*/  LDC.64 R10, c[0x0][0x590] ;  /* 0x00016400ff0a7b82 */ /* 0x000e240000000a00 */
[----:B01----:R1:W5:Y:S01]  /*0e10*/  LDG.E R9, desc[UR16][R10.64] ;  /* 0x000000100a097981 */ /* 0x003362000c1e1900 */
[----:B------:R-:W-:Y:S05]  /*0e20*/  BRA `(.L_x_11) ;  /* 0x0000000000047947 */ /* 0x000fea0003800000 */
.L_x_12:
[----:B01----:R-:W3:Y:S02]  /*0e30*/  LDC R9, c[0x0][0x584] ;  /* 0x00016100ff097b82 */ /* 0x003ee40000000800 */
.L_x_11:
[----:B------:R-:W-:-:S13]  /*0e40*/  LOP3.LUT P0, RZ, R12, 0xff, RZ, 0xc0, !PT ;  /* 0x000000ff0cff7812 */ /* 0x000fda000780c0ff */
[----:B------:R-:W-:Y:S05]  /*0e50*/  @!P0 EXIT ;  /* 0x000000000000894d */ /* 0x000fea0003800000 */
[----:B------:R-:W-:Y:S01]  /*0e60*/  ULDC UR4, c[0x0][0x28c] ;  /* 0x0000a30000047ab9 */ /* 0x000fe20000000800 */
[----:B------:R-:W-:Y:S01]  /*0e70*/  LOP3.LUT R142, R4, 0x1, RZ, 0xfc, !PT ;  /* 0x00000001048e7812 */ /* 0x000fe200078efcff */
[----:B------:R-:W-:-:S04]  /*0e80*/  UIADD3 UR4, UR4, 0x3f, URZ ;  /* 0x0000003f04047890 */ /* 0x000fc8000fffe03f */
[----:B------:R-:W-:-:S04]  /*0e90*/  USHF.R.S32.HI UR5, URZ, 0x1f, UR4 ;  /* 0x0000001f3f057899 */ /* 0x000fc80008011404 */
[----:B------:R-:W-:-:S03]  /*0ea0*/  ULEA.HI UR5, UR5, UR4, URZ, 0x6 ;  /* 0x0000000405057291 */ /* 0x000fc6000f8f303f */
[----:B------:R-:W-:Y:S01]  /*0eb0*/  UMOV UR4, URZ ;  /* 0x0000003f00047c82 */ /* 0x000fe20008000000 */
[----:B------:R-:W-:-:S03]  /*0ec0*/  USHF.R.S32.HI UR9, URZ, 0x6, UR5 ;  /* 0x000000063f097899 */ /* 0x000fc60008011405 */
[----:B------:R-:W-:-:S09]  /*0ed0*/  UMOV UR5, URZ ;  /* 0x0000003f00057c82 */ /* 0x000fd20008000000 */
.L_x_165:
[----:B01----:R-:W-:Y:S01]  /*0ee0*/  LOP3.LUT R10, R0, 0x80, RZ, 0xc0, !PT ;  /* 0x00000080000a7812 */ /* 0x003fe200078ec0ff */
[----:B------:R-:W0:Y:S01]  /*0ef0*/  S2UR UR13, SR_CgaCtaId ;  /* 0x00000000000d79c3 */ /* 0x000e220000008800 */
[----:B------:R-:W-:Y:S01]  /*0f00*/  UMOV UR12, 0x400 ;  /* 0x00000400000c7882 */ /* 0x000fe20000000000 */
[----:B------:R-:W-:Y:S01]  /*0f10*/  UMOV UR6, URZ ;  /* 0x0000003f00067c82 */ /* 0x000fe20008000000 */
[----:B------:R-:W-:Y:S01]  /*0f20*/  SHF.R.U32.HI R10, RZ, 0x7, R10 ;  /* 0x00000007ff0a7819 */ /* 0x000fe2000001160a */
[----:B------:R-:W-:Y:S01]  /*0f30*/  UMOV UR7, URZ ;  /* 0x0000003f00077c82 */ /* 0x000fe20008000000 */
[----:B------:R-:W-:Y:S01]  /*0f40*/  UMOV UR18, UR5 ;  /* 0x0000000500127c82 */ /* 0x000fe20008000000 */
[----:B------:R-:W-:Y:S02]  /*0f50*/  CS2R R18, SRZ ;  /* 0x0000000000127805 */ /* 0x000fe4000001ff00 */
[----:B------:R-:W-:Y:S01]  /*0f60*/  CS2R R16, SRZ ;  /* 0x0000000000107805 */ /* 0x000fe2000001ff00 */
[----:B------:R-:W1:Y:S01]  /*0f70*/  LDC R11, c[0x0][0x28c] ;  /* 0x0000a300ff0b7b82 */ /* 0x000e620000000800 */
[----:B----4-:R-:W4:Y:S01]  /*0f80*/  SHFL.IDX PT, R10, R10, RZ, 0x1f ;  /* 0x00001fff0a0a7589 */ /* 0x010f2200000e0000 */
[----:B------:R-:W-:-:S02]  /*0f90*/  CS2R R20, SRZ ;  /* 0x0000000000147805 */ /* 0x000fc4000001ff00 */
[----:B------:R-:W-:Y:S02]  /*0fa0*/  CS2R R22, SRZ ;  /* 0x0000000000167805 */ /* 0x000fe4000001ff00 */
[----:B------:R-:W-:Y:S02]  /*0fb0*/  CS2R R88, SRZ ;  /* 0x0000000000587805 */ /* 0x000fe4000001ff00 */
[----:B------:R-:W-:Y:S02]  /*0fc0*/  CS2R R90, SRZ ;  /* 0x00000000005a7805 */ /* 0x000fe4000001ff00 */
[----:B------:R-:W-:Y:S02]  /*0fd0*/  CS2R R92, SRZ ;  /* 0x00000000005c7805 */ /* 0x000fe4000001ff00 */
[----:B------:R-:W-:Y:S02]  /*0fe0*/  CS2R R96, SRZ ;  /* 0x0000000000607805 */ /* 0x000fe4000001ff00 */
        /* <DEDUP_REMOVED lines=16> */
[----:B-1----:R-:W-:Y:S02]  /*10f0*/  ISETP.GE.AND P0, PT, R11, 0x1, PT ;  /* 0x000000010b00780c */ /* 0x002fe40003f06270 */
[----:B------:R-:W-:Y:S02]  /*1100*/  CS2R R128, SRZ ;  /* 0x0000000000807805 */ /* 0x000fe4000001ff00 */
[----:B----4-:R-:W-:-:S02]  /*1110*/  R2UR UR8, R10 ;  /* 0x000000000a0872ca */ /* 0x010fc400000e0000 */
[----:B------:R-:W-:Y:S02]  /*1120*/  CS2R R130, SRZ ;  /* 0x0000000000827805 */ /* 0x000fe4000001ff00 */
[----:B------:R-:W-:Y:S02]  /*1130*/  CS2R R132, SRZ ;  /* 0x0000000000847805 */ /* 0x000fe4000001ff00 */
[----:B------:R-:W-:Y:S02]  /*1140*/  CS2R R134, SRZ ;  /* 0x0000000000867805 */ /* 0x000fe4000001ff00 */
[----:B------:R-:W-:Y:S02]  /*1150*/  CS2R R136, SRZ ;  /* 0x0000000000887805 */ /* 0x000fe4000001ff00 */
[----:B------:R-:W-:Y:S02]  /*1160*/  CS2R R138, SRZ ;  /* 0x00000000008a7805 */ /* 0x000fe4000001ff00 */
[----:B------:R-:W-:Y:S01]  /*1170*/  CS2R R140, SRZ ;  /* 0x00000000008c7805 */ /* 0x000fe2000001ff00 */
[----:B------:R-:W-:Y:S01]  /*1180*/  IMAD.MOV.U32 R143, RZ, RZ, RZ ;  /* 0x000000ffff8f7224 */ /* 0x000fe200078e00ff */
[----:B------:R-:W-:Y:S01]  /*1190*/  CS2R R56, SRZ ;  /* 0x0000000000387805 */ /* 0x000fe2000001ff00 */
[----:B------:R-:W-:Y:S01]  /*11a0*/  IMAD.MOV.U32 R145, RZ, RZ, RZ ;  /* 0x000000ffff917224 */ /* 0x000fe200078e00ff */
[----:B------:R-:W-:Y:S01]  /*11b0*/  CS2R R58, SRZ ;  /* 0x00000000003a7805 */ /* 0x000fe2000001ff00 */
[----:B--23--:R-:W-:Y:S01]  /*11c0*/  IMAD.U32 R13, RZ, RZ, UR4 ;  /* 0x00000004ff0d7e24 */ /* 0x00cfe2000f8e00ff */
[----:B------:R-:W-:Y:S01]  /*11d0*/  CS2R R60, SRZ ;  /* 0x00000000003c7805 */ /* 0x000fe2000001ff00 */
[----:B------:R-:W-:Y:S01]  /*11e0*/  ULEA.HI UR10, UR8, UR8, URZ, 0x1 ;  /* 0x00000008080a7291 */ /* 0x000fe2000f8f083f */
[----:B------:R-:W-:-:S02]  /*11f0*/  CS2R R62, SRZ ;  /* 0x00000000003e7805 */ /* 0x000fc4000001ff00 */
[----:B------:R-:W-:Y:S02]  /*1200*/  CS2R R64, SRZ ;  /* 0x0000000000407805 */ /* 0x000fe4000001ff00 */
[----:B------:R-:W-:Y:S01]  /*1210*/  CS2R R66, SRZ ;  /* 0x0000000000427805 */ /* 0x000fe2000001ff00 */
[----:B------:R-:W-:Y:S01]  /*1220*/  ULOP3.LUT UR11, UR10, 0xffffe, URZ, 0xc0, !UPT ;  /* 0x000ffffe0a0b7892 */ /* 0x000fe2000f8ec03f */
[----:B------:R-:W-:Y:S01]  /*1230*/  CS2R R68, SRZ ;  /* 0x0000000000447805 */ /* 0x000fe2000001ff00 */
[----:B0-----:R-:W-:Y:S01]  /*1240*/  ULEA UR10, UR13, UR12, 0x18 ;  /* 0x0000000c0d0a7291 */ /* 0x001fe2000f8ec03f */
[----:B------:R-:W-:Y:S01]  /*1250*/  CS2R R70, SRZ ;  /* 0x0000000000467805 */ /* 0x000fe2000001ff00 */
[----:B------:R-:W-:Y:S01]  /*1260*/  UIADD3 UR11, UR8, -UR11, URZ ;  /* 0x8000000b080b7290 */ /* 0x000fe2000fffe03f */
[----:B------:R-:W-:Y:S02]  /*1270*/  CS2R R72, SRZ ;  /* 0x0000000000487805 */ /* 0x000fe4000001ff00 */
[----:B------:R-:W-:Y:S01]  /*1280*/  CS2R R74, SRZ ;  /* 0x00000000004a7805 */ /* 0x000fe2000001ff00 */
[----:B------:R-:W-:Y:S01]  /*1290*/  UMOV UR8, URZ ;  /* 0x0000003f00087c82 */ /* 0x000fe20008000000 */
[----:B------:R-:W-:Y:S01]  /*12a0*/  ULEA UR11, UR11, UR10, 0xc ;  /* 0x0000000a0b0b7291 */ /* 0x000fe2000f8e603f */
[----:B------:R-:W-:-:S02]  /*12b0*/  CS2R R76, SRZ ;  /* 0x00000000004c7805 */ /* 0x000fc4000001ff00 */
[----:B------:R-:W-:Y:S02]  /*12c0*/  CS2R R78, SRZ ;  /* 0x00000000004e7805 */ /* 0x000fe4000001ff00 */
[----:B------:R-:W-:Y:S01]  /*12d0*/  CS2R R80, SRZ ;  /* 0x0000000000507805 */ /* 0x000fe2000001ff00 */
[----:B------:R-:W-:Y:S01]  /*12e0*/  UIADD3 UR11, UR11, 0x100, URZ ;  /* 0x000001000b0b7890 */ /* 0x000fe2000fffe03f */
[----:B------:R-:W-:Y:S02]  /*12f0*/  CS2R R82, SRZ ;  /* 0x0000000000527805 */ /* 0x000fe4000001ff00 */
[----:B------:R-:W-:Y:S02]  /*1300*/  CS2R R84, SRZ ;  /* 0x0000000000547805 */ /* 0x000fe4000001ff00 */
[----:B------:R-:W-:Y:S01]  /*1310*/  CS2R R86, SRZ ;  /* 0x0000000000567805 */ /* 0x000fe2000001ff00 */
[----:B------:R-:W-:Y:S01]  /*1320*/  USHF.R.U32.HI UR11, URZ, 0x4, UR11 ;  /* 0x000000043f0b7899 */ /* 0x000fe2000801160b */
[----:B------:R-:W-:-:S02]  /*1330*/  CS2R R24, SRZ ;  /* 0x0000000000187805 */ /* 0x000fc4000001ff00 */
[----:B------:R-:W-:Y:S02]  /*1340*/  CS2R R26, SRZ ;  /* 0x00000000001a7805 */ /* 0x000fe4000001ff00 */
[----:B------:R-:W-:Y:S01]  /*1350*/  CS2R R28, SRZ ;  /* 0x00000000001c7805 */ /* 0x000fe2000001ff00 */
[----:B------:R-:W-:Y:S01]  /*1360*/  ULOP3.LUT UR11, UR11, 0x3fff, URZ, 0xc0, !UPT ;  /* 0x00003fff0b0b7892 */ /* 0x000fe2000f8ec03f */
        /* <DEDUP_REMOVED lines=12> */
[----:B------:R-:W-:Y:S01]  /*1430*/  CS2R R54, SRZ ;  /* 0x0000000000367805 */ /* 0x000fe2000001ff00 */
[----:B------:R-:W-:Y:S06]  /*1440*/  @!P0 BRA `(.L_x_13) ;  /* 0x0000000800588947 */ /* 0x000fec0003800000 */
[----:B------:R-:W-:-:S13]  /*1450*/  ISETP.NE.AND P1, PT, R142, 0x3, PT ;  /* 0x000000038e00780c */ /* 0x000fda0003f25270 */
[----:B------:R-:W-:Y:S05]  /*1460*/  @!P1 BRA `(.L_x_14) ;  /* 0x0000000000049947 */ /* 0x000fea0003800000 */
[----:B------:R-:W-:Y:S01]  /*1470*/  BPT.TRAP 0x1 ;  /* 0x000000040000795c */ /* 0x000fe20000300000 */
.L_x_14:
[----:B------:R-:W-:Y:S01]  /*1480*/  ULEA UR6, UR5, UR10, 0x3 ;  /* 0x0000000a05067291 */ /* 0x000fe2000f8e183f */
[----:B------:R-:W-:-:S05]  /*1490*/  IMAD.U32 R10, RZ, RZ, UR4 ;  /* 0x00000004ff0a7e24 */ /* 0x000fca000f8e00ff */
[----:B------:R-:W-:-:S04]  /*14a0*/  SHF.L.U32 R10, R10, 0x1f, RZ ;  /* 0x0000001f0a0a7819 */ /* 0x000fc800000006ff */
[----:B------:R0:W1:Y:S01]  /*14b0*/  SYNCS.PHASECHK.TRANS64.TRYWAIT P0, [UR6], R10 ;  /* 0x0000000aff0075a7 */ /* 0x0000620008000146 */
[----:B------:R-:W-:Y:S05]  /*14c0*/  @!P1 BRA `(.L_x_15) ;  /* 0x0000000000049947 */ /* 0x000fea0003800000 */
[----:B------:R-:W-:Y:S01]  /*14d0*/  BPT.TRAP 0x1 ;  /* 0x000000040000795c */ /* 0x000fe20000300000 */
.L_x_15:
[----:B-1----:R-:W-:Y:S05]  /*14e0*/  @P0 BRA `(.L_x_16) ;  /* 0x0000000000080947 */ /* 0x002fea0003800000 */
[----:B------:R-:W1:Y:S02]  /*14f0*/  SYNCS.PHASECHK.TRANS64.TRYWAIT P0, [UR6], R10 ;  /* 0x0000000aff0075a7 */ /* 0x000e640008000146 */
[----:B-1----:R-:W-:Y:S05]  /*1500*/  @!P0 BRA `(.L_x_17) ;  /* 0x0000007c006c8947 */ /* 0x002fea0003800000 */
.L_x_16:
[----:B------:R-:W-:Y:S01]  /*1510*/  UIADD3 UR6, UR10, 0x8100, URZ ;  /* 0x000081000a067890 */ /* 0x000fe2000fffe03f */
[----:B------:R-:W-:Y:S01]  /*1520*/  WARPGROUP.ARRIVE ;  /* 0x00000000000079c5 */ /* 0x000fe20000000000 */
[----:B------:R-:W-:Y:S01]  /*1530*/  ULOP3.LUT UR8, UR11, 0x10000, URZ, 0xfc, !UPT ;  /* 0x000100000b087892 */ /* 0x000fe2000f8efc3f */
[----:B------:R-:W-:Y:S01]  /*1540*/  CS2R R18, SRZ ;  /* 0x0000000000127805 */ /* 0x000fe2000001ff00 */
[----:B------:R-:W-:Y:S01]  /*1550*/  USHF.R.U32.HI UR6, URZ, 0x4, UR6 ;  /* 0x000000043f067899 */ /* 0x000fe20008011606 */
[----:B------:R-:W-:Y:S01]  /*1560*/  CS2R R16, SRZ ;  /* 0x0000000000107805 */ /* 0x000fe2000001ff00 */
[----:B------:R-:W-:Y:S01]  /*1570*/  ULEA UR8, UR5, UR8, 0xa ;  /* 0x0000000805087291 */ /* 0x000fe2000f8e503f */
[----:B------:R-:W-:Y:S01]  /*1580*/  CS2R R20, SRZ ;  /* 0x0000000000147805 */ /* 0x000fe2000001ff00 */
[----:B------:R-:W-:Y:S01]  /*1590*/  ULOP3.LUT UR6, UR6, 0x3fff, URZ, 0xc0, !UPT ;  /* 0x00003fff06067892 */ /* 0x000fe2000f8ec03f */
[----:B------:R-:W-:Y:S01]  /*15a0*/  CS2R R22, SRZ ;  /* 0x0000000000167805 */ /* 0x000fe2000001ff00 */
[----:B------:R-:W-:Y:S01]  /*15b0*/  UMOV UR13, 0x80000020 ;  /* 0x80000020000d7882 */ /* 0x000fe20000000000 */
[----:B------:R-:W-:Y:S01]  /*15c0*/  UMOV UR15, 0x80000020 ;  /* 0x80000020000f7882 */ /* 0x000fe20000000000 */
[----:B------:R-:W-:Y:S01]  /*15d0*/  ULOP3.LUT UR6, UR6, 0x10000, URZ, 0xfc, !UPT ;  /* 0x0001000006067892 */ /* 0x000fe2000f8efc3f */
[----:B------:R-:W-:Y:S01]  /*15e0*/  CS2R R88, SRZ ;  /* 0x0000000000587805 */ /* 0x000fe2000001ff00 */
[----:B------:R-:W-:Y:S01]  /*15f0*/  UMOV UR12, UR8 ;  /* 0x00000008000c7c82 */ /* 0x000fe20008000000 */
[----:B------:R-:W-:Y:S01]  /*1600*/  CS2R R90, SRZ ;  /* 0x00000000005a7805 */ /* 0x000fe2000001ff00 */
[----:B------:R-:W-:Y:S01]  /*1610*/  ULEA UR7, UR5, UR6, 0x8 ;  /* 0x0000000605077291 */ /* 0x000fe2000f8e403f */
[----:B------:R-:W-:Y:S01]  /*1620*/  CS2R R92, SRZ ;  /* 0x00000000005c7805 */ /* 0x000fe2000001ff00 */
[----:B------:R-:W-:Y:S01]  /*1630*/  UIADD3 UR6, UR8, 0x200, URZ ;  /* 0x0000020008067890 */ /* 0x000fe2000fffe03f */
[----:B------:R-:W-:-:S02]  /*1640*/  CS2R R96, SRZ ;  /* 0x0000000000607805 */ /* 0x000fc4000001ff00 */
[----:B------:R-:W-:Y:S02]  /*1650*/  CS2R R94, SRZ ;  /* 0x00000000005e7805 */ /* 0x000fe4000001ff00 */
[----:B------:R-:W-:Y:S02]  /*1660*/  CS2R R98, SRZ ;  /* 0x0000000000627805 */ /* 0x000fe4000001ff00 */
[----:B------:R-:W-:Y:S01]  /*1670*/  CS2R R100, SRZ ;  /* 0x0000000000647805 */ /* 0x000fe2000001ff00 */
[----:B------:R-:W-:Y:S01]  /*1680*/  UMOV UR14, UR7 ;  /* 0x00000007000e7c82 */ /* 0x000fe20008000000 */
[----:B------:R-:W-:Y:S01]  /*1690*/  CS2R R102, SRZ ;  /* 0x0000000000667805 */ /* 0x000fe2000001ff00 */
[----:B------:R-:W-:Y:S01]  /*16a0*/  QGMMA.64x64x32.F32.E5M2.E5M2 R56, gdesc[UR12], RZ, !UPT ;  /* 0x00e000000c3879f3 */ /* 0x000fe2000c7038ff */
[----:B------:R-:W-:Y:S01]  /*16b0*/  UMOV UR12, UR6 ;  /* 0x00000006000c7c82 */ /* 0x000fe20008000000 */
[----:B------:R-:W-:Y:S01]  /*16c0*/  UMOV UR13, 0x80000020 ;  /* 0x80000020000d7882 */ /* 0x000fe20000000000 */
[----:B------:R-:W-:Y:S01]  /*16d0*/  UMOV UR6, 0x2 ;  /* 0x0000000200067882 */ /* 0x000fe20000000000 */
[----:B------:R-:W-:Y:S01]  /*16e0*/  QGMMA.64x64x32.F32.E5M2.E5M2 R24, gdesc[UR12], RZ, !UPT ;  /* 0x00e000000c1879f3 */ /* 0x000fe2000c7038ff */
[----:B------:R-:W-:Y:S01]  /*16f0*/  UIADD3 UR14, UR7, 0x2, URZ ;  /* 0x00000002070e7890 */ /* 0x000fe2000fffe03f */
[----:B------:R-:W-:Y:S01]  /*1700*/  CS2R R104, SRZ ;  /* 0x0000000000687805 */ /* 0x000fe2000001ff00 */
[----:B------:R-:W-:Y:S01]  /*1710*/  UIADD3 UR12, UR8, 0x2, URZ ;  /* 0x00000002080c7890 */ /* 0x000fe2000fffe03f */
[----:B------:R-:W-:Y:S01]  /*1720*/  CS2R R108, SRZ ;  /* 0x00000000006c7805 */ /* 0x000fe2000001ff00 */
[----:B------:R-:W-:Y:S01]  /*1730*/  ULDC UR7, c[0x0][0x50c] ;  /* 0x0001430000077ab9 */ /* 0x000fe20000000800 */
[----:B------:R-:W-:Y:S01]  /*1740*/  UIADD3 UR8, UR8, 0x202, URZ ;  /* 0x0000020208087890 */ /* 0x000fe2000fffe03f */
[----:B------:R-:W-:Y:S01]  /*1750*/  CS2R R106, SRZ ;  /* 0x00000000006a7805 */ /* 0x000fe2000001ff00 */
[----:B------:R-:W-:Y:S01]  /*1760*/  UISETP.NE.AND UP0, UPT, UR7, 0x2, UPT ;  /* 0x000000020700788c */ /* 0x000fe2000bf05270 */
[----:B------:R-:W-:Y:S01]  /*1770*/  CS2R R110, SRZ ;  /* 0x00000000006e7805 */ /* 0x000fe2000001ff00 */
[----:B------:R-:W-:Y:S01]  /*1780*/  UMOV UR13, 0x80000020 ;  /* 0x80000020000d7882 */ /* 0x000fe20000000000 */
[----:B------:R-:W-:Y:S01]  /*1790*/  UMOV UR15, 0x80000020 ;  /* 0x80000020000f7882 */ /* 0x000fe20000000000 */
[----:B------:R-:W-:Y:S01]  /*17a0*/  USEL UR7, URZ, 0x1, UP0 ;  /* 0x000000013f077887 */ /* 0x000fe20008000000 */
[----:B------:R-:W-:-:S02]  /*17b0*/  CS2R R112, SRZ ;  /* 0x0000000000707805 */ /* 0x000fc4000001ff00 */
[----:B------:R-:W-:Y:S02]  /*17c0*/  CS2R R114, SRZ ;  /* 0x0000000000727805 */ /* 0x000fe4000001ff00 */
[----:B------:R-:W-:Y:S02]  /*17d0*/  CS2R R116, SRZ ;  /* 0x0000000000747805 */ /* 0x000fe4000001ff00 */
[----:B------:R-:W-:Y:S02]  /*17e0*/  CS2R R118, SRZ ;  /* 0x0000000000767805 */ /* 0x000fe4000001ff00 */
[----:B------:R-:W-:Y:S02]  /*17f0*/  CS2R R120, SRZ ;  /* 0x0000000000787805 */ /* 0x000fe4000001ff00 */
[----:B------:R-:W-:Y:S02]  /*1800*/  ISETP.NE.AND P0, PT, RZ, UR7, PT ;  /* 0x00000007ff007c0c */ /* 0x000fe4000bf05270 */
        /* <DEDUP_REMOVED lines=10> */
[----:B------:R-:W-:Y:S02]  /*18b0*/  IMAD.MOV.U32 R143, RZ, RZ, RZ ;  /* 0x000000ffff8f7224 */ /* 0x000fe400078e00ff */
[----:B------:R-:W-:Y:S01]  /*18c0*/  IMAD.MOV.U32 R145, RZ, RZ, RZ ;  /* 0x000000ffff917224 */ /* 0x000fe200078e00ff */
[----:B------:R-:W-:Y:S01]  /*18d0*/  QGMMA.64x64x32.F32.E5M2.E5M2 R56, gdesc[UR12], R56 ;  /* 0x00e000000c3879f3 */ /* 0x000fe20008703838 */
[----:B------:R-:W-:Y:S01]  /*18e0*/  UMOV UR12, UR8 ;  /* 0x00000008000c7c82 */ /* 0x000fe20008000000 */
[----:B------:R-:W-:-:S02]  /*18f0*/  UMOV UR13, 0x80000020 ;  /* 0x80000020000d7882 */ /* 0x000fc40000000000 */
[----:B------:R-:W-:Y:S01]  /*1900*/  QGMMA.64x64x32.F32.E5M2.E5M2 R24, gdesc[UR12], R24, gsb0 ;  /* 0x00e000000c1879f3 */ /* 0x000fe20008003818 */
[----:B------:R-:W-:Y:S05]  /*1910*/  @!P0 BRA `(.L_x_18) ;  /* 0x0000000400088947 */ /* 0x000fea0003800000 */
[----:B------:R-:W-:Y:S02]  /*1920*/  WARPGROUP.DEPBAR.LE gsb0, 0x0 ;  /* 0x00008000000079c5 */ /* 0x000fe40000010000 */
[----:B------:R-:W-:-:S01]  /*1930*/  FADD R145, RZ, R56 ;  /* 0x00000038ff917221 */ /* 0x000fc20000000000 */
[----:B------:R-:W-:Y:S01]  /*1940*/  FADD R140, RZ, R57 ;  /* 0x00000039ff8c7221 */ /* 0x000fe20000000000 */
        /* <DEDUP_REMOVED lines=62> */
[----:B------:R-:W-:-:S06]  /*1d30*/  UMOV UR6, URZ ;  /* 0x0000003f00067c82 */ /* 0x000fcc0008000000 */
.L_x_18:
[----:B------:R-:W-:-:S04]  /*1d40*/  UIADD3 UR18, UR5, 0x1, URZ ;  /* 0x0000000105127890 */ /* 0x000fc8000fffe03f */
[----:B------:R-:W-:-:S04]  /*1d50*/  UISETP.NE.AND UP0, UPT, UR18, 0x2, UPT ;  /* 0x000000021200788c */ /* 0x000fc8000bf05270 */
[----:B------:R-:W-:Y:S02]  /*1d60*/  USEL UR8, URZ, 0x1, UP0 ;  /* 0x000000013f087887 */ /* 0x000fe40008000000 */
[----:B------:R-:W-:Y:S02]  /*1d70*/  USEL UR18, UR18, URZ, UP0 ;  /* 0x0000003f12127287 */ /* 0x000fe40008000000 */
[----:B------:R-:W-:-:S06]  /*1d80*/  ULOP3.LUT UR8, UR4, UR8, URZ, 0x3c, !UPT ;  /* 0x0000000804087292 */ /* 0x000fcc000f8e3c3f */
[----:B------:R-:W-:Y:S01]  /*1d90*/  IMAD.U32 R13, RZ, RZ, UR8 ;  /* 0x00000008ff0d7e24 */ /* 0x000fe2000f8e00ff */
[----:B------:R-:W-:-:S06]  /*1da0*/  UMOV UR8, 0x1 ;  /* 0x0000000100087882 */ /* 0x000fcc0000000000 */
.L_x_13:
[----:B------:R-:W-:-:S04]  /*1db0*/  UISETP.LT.AND UP0, UPT, UR9, 0x1, UPT ;  /* 0x000000010900788c */ /* 0x000fc8000bf01270 */
[----:B------:R-:W-:-:S04]  /*1dc0*/  USEL UR12, UR9, 0x1, UP0 ;  /* 0x00000001090c7887 */ /* 0x000fc80008000000 */
[----:B------:R-:W-:-:S04]  /*1dd0*/  UIADD3 UR12, UR9, -UR12, URZ ;  /* 0x8000000c090c7290 */ /* 0x000fc8000fffe03f */
[----:B------:R-:W-:-:S06]  /*1de0*/  UISETP.GE.AND UP0, UPT, UR12, 0x1, UPT ;  /* 0x000000010c00788c */ /* 0x000fcc000bf06270 */
[----:B------:R-:W-:-:S13]  /*1df0*/  PLOP3.LUT P0, PT, PT, PT, UP0, 0x80, 0x0 ;  /* 0x000000000000781c */ /* 0x000fda0003f0f008 */
[----:B------:R-:W-:Y:S05]  /*1e00*/  @!P0 BRA `(.L_x_19) ;  /* 0x00000008002c8947 */ /* 0x000fea0003800000 */
[----:B01----:R-:W-:Y:S01]  /*1e10*/  IMAD.U32 R10, RZ, RZ, UR12 ;  /* 0x0000000cff0a7e24 */ /* 0x003fe2000f8e00ff */
[----:B------:R-:W-:Y:S01]  /*1e20*/  UMOV UR19, UR5 ;  /* 0x0000000500137c82 */ /* 0x000fe20008000000 */
[----:B------:R-:W-:-:S05]  /*1e30*/  ULDC UR21, c[0x0][0x50c] ;  /* 0x0001430000157ab9 */ /* 0x000fca0000000800 */
.L_x_27:
[----:B------:R-:W-:-:S13]  /*1e40*/  ISETP.NE.AND P1, PT, R142, 0x3, PT ;  /* 0x000000038e00780c */ /* 0x000fda0003f25270 */
[----:B01----:R-:W-:Y:S05]  /*1e50*/  @!P1 BRA `(.L_x_20) ;  /* 0x0000000000049947 */ /* 0x003fea0003800000 */
[----:B------:R-:W-:Y:S01]  /*1e60*/  BPT.TRAP 0x1 ;  /* 0x000000040000795c */ /* 0x000fe20000300000 */
.L_x_20:
[----:B------:R-:W0:Y:S01]  /*1e70*/  S2UR UR12, SR_CgaCtaId ;  /* 0x00000000000c79c3 */ /* 0x000e220000008800 */
[----:B------:R-:W-:Y:S01]  /*1e80*/  UMOV UR10, 0x400 ;  /* 0x00000400000a7882 */ /* 0x000fe20000000000 */
[----:B------:R-:W-:Y:S01]  /*1e90*/  SHF.L.U32 R11, R13, 0x1f, RZ ;  /* 0x0000001f0d0b7819 */ /* 0x000fe200000006ff */
[----:B0-----:R-:W-:-:S04]  /*1ea0*/  ULEA UR10, UR12, UR10, 0x18 ;  /* 0x0000000a0c0a7291 */ /* 0x001fc8000f8ec03f */
[----:B------:R-:W-:-:S09]  /*1eb0*/  ULEA UR12, UR18, UR10, 0x3 ;  /* 0x0000000a120c7291 */ /* 0x000fd2000f8e183f */
[----:B------:R0:W1:Y:S01]  /*1ec0*/  SYNCS.PHASECHK.TRANS64.TRYWAIT P0, [UR12], R11 ;  /* 0x0000000bff0075a7 */ /* 0x000062000800014c */
[----:B------:R-:W-:Y:S05]  /*1ed0*/  @!P1 BRA `(.L_x_21) ;  /* 0x0000000000049947 */ /* 0x000fea0003800000 */
[----:B------:R-:W-:Y:S01]  /*1ee0*/  BPT.TRAP 0x1 ;  /* 0x000000040000795c */ /* 0x000fe20000300000 */
.L_x_21:
[----:B-1----:R-:W-:Y:S05]  /*1ef0*/  @P0 BRA `(.L_x_22) ;  /* 0x0000000000080947 */ /* 0x002fea0003800000 */
[----:B------:R-:W1:Y:S02]  /*1f00*/  SYNCS.PHASECHK.TRANS64.TRYWAIT P0, [UR12], R11 ;  /* 0x0000000bff0075a7 */ /* 0x000e64000800014c */
[----:B-1----:R-:W-:Y:S05]  /*1f10*/  @!P0 BRA `(.L_x_23) ;  /* 0x0000007400008947 */ /* 0x002fea0003800000 */
.L_x_22:
[----:B------:R-:W-:Y:S01]  /*1f20*/  UIADD3 UR12, UR10, 0x8100, URZ ;  /* 0x000081000a0c7890 */ /* 0x000fe2000fffe03f */
[----:B------:R-:W-:Y:S01]  /*1f30*/  WARPGROUP.ARRIVE ;  /* 0x00000000000079c5 */ /* 0x000fe20000000000 */
[----:B------:R-:W-:Y:S02]  /*1f40*/  UISETP.NE.AND UP0, UPT, UR7, URZ, UPT ;  /* 0x0000003f0700728c */ /* 0x000fe4000bf05270 */
[----:B------:R-:W-:Y:S02]  /*1f50*/  USHF.R.U32.HI UR12, URZ, 0x4, UR12 ;  /* 0x000000043f0c7899 */ /* 0x000fe4000801160c */
[----:B------:R-:W-:Y:S02]  /*1f60*/  USEL UR8, UR8, URZ, !UP0 ;  /* 0x0000003f08087287 */ /* 0x000fe4000c000000 */
[----:B------:R-:W-:Y:S02]  /*1f70*/  ULOP3.LUT UR12, UR12, 0x3fff, URZ, 0xc0, !UPT ;  /* 0x00003fff0c0c7892 */ /* 0x000fe4000f8ec03f */
[----:B------:R-:W-:-:S02]  /*1f80*/  ULOP3.LUT UR7, UR11, 0x10000, URZ, 0xfc, !UPT ;  /* 0x000100000b077892 */ /* 0x000fc4000f8efc3f */
[----:B------:R-:W-:Y:S02]  /*1f90*/  ULOP3.LUT UR12, UR12, 0x10000, URZ, 0xfc, !UPT ;  /* 0x000100000c0c7892 */ /* 0x000fe4000f8efc3f */
[----:B------:R-:W-:Y:S02]  /*1fa0*/  UISETP.NE.U32.AND UP0, UPT, UR8, URZ, UPT ;  /* 0x0000003f0800728c */ /* 0x000fe4000bf05070 */
[----:B------:R-:W-:Y:S02]  /*1fb0*/  ULEA UR8, UR18, UR7, 0xa ;  /* 0x0000000712087291 */ /* 0x000fe4000f8e503f */
[----:B------:R-:W-:Y:S02]  /*1fc0*/  ULEA UR7, UR18, UR12, 0x8 ;  /* 0x0000000c12077291 */ /* 0x000fe4000f8e403f */
[----:B------:R-:W-:Y:S01]  /*1fd0*/  UIADD3 UR20, UR8, 0x200, URZ ;  /* 0x0000020008147890 */ /* 0x000fe2000fffe03f */
[----:B------:R-:W-:Y:S02]  /*1fe0*/  UMOV UR13, 0x80000020 ;  /* 0x80000020000d7882 */ /* 0x000fe40000000000 */
[----:B------:R-:W-:Y:S01]  /*1ff0*/  UMOV UR12, UR8 ;  /* 0x00000008000c7c82 */ /* 0x000fe20008000000 */
[----:B------:R-:W-:Y:S01]  /*2000*/  UMOV UR15, 0x80000020 ;  /* 0x80000020000f7882 */ /* 0x000fe20000000000 */
[----:B------:R-:W-:Y:S01]  /*2010*/  UMOV UR14, UR7 ;  /* 0x00000007000e7c82 */ /* 0x000fe20008000000 */
[----:B------:R-:W-:Y:S01]  /*2020*/  UIADD3 UR6, UR6, 0x2, URZ ;  /* 0x0000000206067890 */ /* 0x000fe2000fffe03f */
[----:B------:R-:W-:Y:S01]  /*2030*/  QGMMA.64x64x32.F32.E5M2.E5M2 R56, gdesc[UR12], R56, UP0 ;  /* 0x00e000000c3879f3 */ /* 0x000fe2000bf03838 */
[----:B------:R-:W-:Y:S01]  /*2040*/  UMOV UR12, UR20 ;  /* 0x00000014000c7c82 */ /* 0x000fe20008000000 */
[----:B------:R-:W-:-:S02]  /*2050*/  UMOV UR13, 0x80000020 ;  /* 0x80000020000d7882 */ /* 0x000fc40000000000 */
[----:B------:R-:W-:Y:S01]  /*2060*/  QGMMA.64x64x32.F32.E5M2.E5M2 R24, gdesc[UR12], R24, UP0 ;  /* 0x00e000000c1879f3 */ /* 0x000fe2000bf03818 */
[----:B------:R-:W-:Y:S02]  /*2070*/  UIADD3 UR12, UR8, 0x2, URZ ;  /* 0x00000002080c7890 */ /* 0x000fe4000fffe03f */
[----:B------:R-:W-:Y:S02]  /*2080*/  UIADD3 UR14, UR7, 0x2, URZ ;  /* 0x00000002070e7890 */ /* 0x000fe4000fffe03f */
[----:B------:R-:W-:Y:S01]  /*2090*/  UIADD3 UR8, UR8, 0x202, URZ ;  /* 0x0000020208087890 */ /* 0x000fe2000fffe03f */
[----:B------:R-:W-:Y:S01]  /*20a0*/  UMOV UR13, 0x80000020 ;  /* 0x80000020000d7882 */ /* 0x000fe20000000000 */
[----:B------:R-:W-:Y:S01]  /*20b0*/  UMOV UR15, 0x80000020 ;  /* 0x80000020000f7882 */ /* 0x000fe20000000000 */
[----:B------:R-:W-:-:S04]  /*20c0*/  UISETP.NE.AND UP0, UPT, UR6, UR21, UPT ;  /* 0x000000150600728c */ /* 0x000fc8000bf05270 */
[----:B------:R-:W-:-:S06]  /*20d0*/  USEL UR7, URZ, 0x1, UP0 ;  /* 0x000000013f077887 */ /* 0x000fcc0008000000 */
[----:B------:R-:W-:Y:S01]  /*20e0*/  ISETP.NE.AND P0, PT, RZ, UR7, PT ;  /* 0x00000007ff007c0c */ /* 0x000fe2000bf05270 */
[----:B------:R-:W-:Y:S01]  /*20f0*/  QGMMA.64x64x32.F32.E5M2.E5M2 R56, gdesc[UR12], R56 ;  /* 0x00e000000c3879f3 */ /* 0x000fe20008703838 */
[----:B------:R-:W-:Y:S01]  /*2100*/  UMOV UR12, UR8 ;  /* 0x00000008000c7c82 */ /* 0x000fe20008000000 */
[----:B------:R-:W-:Y:S02]  /*2110*/  UMOV UR13, 0x80000020 ;  /* 0x80000020000d7882 */ /* 0x000fe40000000000 */
[----:B------:R-:W-:Y:S03]  /*2120*/  QGMMA.64x64x32.F32.E5M2.E5M2 R24, gdesc[UR12], R24, gsb0 ;  /* 0x00e000000c1879f3 */ /* 0x000fe60008003818 */
[----:B------:R-:W-:-:S05]  /*2130*/  WARPGROUP.DEPBAR.LE gsb0, 0x1 ;  /* 0x00008000000079c5 */ /* 0x000fca0000010100 */
[----:B------:R-:W-:Y:S05]  /*2140*/  @!P0 BRA `(.L_x_24) ;  /* 0x0000000400088947 */ /* 0x000fea0003800000 */
[----:B------:R-:W-:Y:S02]  /*2150*/  WARPGROUP.DEPBAR.LE gsb0, 0x0 ;  /* 0x00008000000079c5 */ /* 0x000fe40000010000 */
[----:B------:R-:W-:-:S01]  /*2160*/  FADD R145, R56, R145 ;  /* 0x0000009138917221 */ /* 0x000fc20000000000 */
[----:B------:R-:W-:Y:S01]  /*2170*/  FADD R140, R57, R140 ;  /* 0x0000008c398c7221 */ /* 0x000fe20000000000 */
        /* <DEDUP_REMOVED lines=62> */
[----:B------:R-:W-:-:S06]  /*2560*/  UMOV UR6, URZ ;  /* 0x0000003f00067c82 */ /* 0x000fcc0008000000 */
.L_x_24:
[----:B------:R-:W-:Y:S05]  /*2570*/  @!P1 BRA `(.L_x_25) ;  /* 0x0000000000049947 */ /* 0x000fea0003800000 */
[----:B------:R-:W-:Y:S01]  /*2580*/  BPT.TRAP 0x1 ;  /* 0x000000040000795c */ /* 0x000fe20000300000 */
.L_x_25:
[----:B------:R-:W-:Y:S01]  /*2590*/  ULEA UR8, UR19, UR10, 0x3 ;  /* 0x0000000a13087291 */ /* 0x000fe2000f8e183f */
[----:B------:R-:W-:-:S03]  /*25a0*/  ISETP.GT.U32.AND P0, PT, R4, 0x1, PT ;  /* 0x000000010400780c */ /* 0x000fc60003f04070 */
[----:B------:R-:W-:-:S04]  /*25b0*/  UIADD3 UR8, UR8, 0x10, URZ ;  /* 0x0000001008087890 */ /* 0x000fc8000fffe03f */
[----:B------:R-:W-:-:S09]  /*25c0*/  UPRMT UR8, URZ, 0x654, UR8 ;  /* 0x000006543f087896 */ /* 0x000fd20008000008 */
[----:B------:R-:W-:Y:S01]  /*25d0*/  SYNCS.ARRIVE.TRANS64.RED.A1T0 RZ, [UR8], RZ ;  /* 0x000000ffffff79a7 */ /* 0x000fe20008100408 */
[----:B------:R-:W-:Y:S05]  /*25e0*/  @P0 BRA `(.L_x_26) ;  /* 0x0000000000040947 */ /* 0x000fea0003800000 */
[----:B------:R-:W-:Y:S01]  /*25f0*/  BPT.TRAP 0x1 ;  /* 0x000000040000795c */ /* 0x000fe20000300000 */
.L_x_26:
[----:B------:R-:W-:Y:S01]  /*2600*/  UIADD3 UR18, UR18, 0x1, URZ ;  /* 0x0000000112127890 */ /* 0x000fe2000fffe03f */
[C---:B------:R-:W-:Y:S01]  /*2610*/  ISETP.GT.AND P0, PT, R10.reuse, 0x1, PT ;  /* 0x000000010a00780c */ /* 0x040fe20003f04270 */
[----:B------:R-:W-:Y:S01]  /*2620*/  UIADD3 UR19, UR19, 0x1, URZ ;  /* 0x0000000113137890 */ /* 0x000fe2000fffe03f */
[----:B------:R-:W-:Y:S01]  /*2630*/  VIADD R10, R10, 0xffffffff ;  /* 0xffffffff0a0a7836 */ /* 0x000fe20000000000 */
[----:B------:R-:W-:Y:S02]  /*2640*/  UISETP.NE.AND UP0, UPT, UR18, 0x2, UPT ;  /* 0x000000021200788c */ /* 0x000fe4000bf05270 */
[----:B------:R-:W-:Y:S02]  /*2650*/  UISETP.NE.AND UP1, UPT, UR19, 0x2, UPT ;  /* 0x000000021300788c */ /* 0x000fe4000bf25270 */
[----:B------:R-:W-:Y:S02]  /*2660*/  USEL UR8, URZ, 0x1, UP0 ;  /* 0x000000013f087887 */ /* 0x000fe40008000000 */
[----:B------:R-:W-:-:S02]  /*2670*/  USEL UR18, UR18, URZ, UP0 ;  /* 0x0000003f12127287 */ /* 0x000fc40008000000 */
[----:B------:R-:W-:Y:S02]  /*2680*/  USEL UR19, UR19, URZ, UP1 ;  /* 0x0000003f13137287 */ /* 0x000fe40008800000 */
[----:B------:R-:W-:Y:S01]  /*2690*/  LOP3.LUT R13, R13, UR8, RZ, 0x3c, !PT ;  /* 0x000000080d0d7c12 */ /* 0x000fe2000f8e3cff */
[----:B------:R-:W-:Y:S01]  /*26a0*/  UMOV UR8, 0x1 ;  /* 0x0000000100087882 */ /* 0x000fe20000000000 */
[----:B------:R-:W-:Y:S08]  /*26b0*/  @P0 BRA `(.L_x_27) ;  /* 0xfffffff400e00947 */ /* 0x000ff0000383ffff */
.L_x_19:
[----:B------:R-:W-:Y:S01]  /*26c0*/  UISETP.NE.AND UP0, UPT, UR6, URZ, UPT ;  /* 0x0000003f0600728c */ /* 0x000fe2000bf05270 */
[----:B01----:R-:W0:Y:S03]  /*26d0*/  LDC R10, c[0x0][0x28c] ;  /* 0x0000a300ff0a7b82 */ /* 0x003e260000000800 */
[----:B------:R-:W-:-:S06]  /*26e0*/  USEL UR6, URZ, 0x1, !UP0 ;  /* 0x000000013f067887 */ /* 0x000fcc000c000000 */
[----:B------:R-:W-:Y:S02]  /*26f0*/  ISETP.NE.AND P0, PT, RZ, UR6, PT ;  /* 0x00000006ff007c0c */ /* 0x000fe4000bf05270 */
[----:B0-----:R-:W-:-:S11]  /*2700*/  ISETP.GE.AND P1, PT, R10, 0x1, PT ;  /* 0x000000010a00780c */ /* 0x001fd60003f26270 */
[----:B------:R-:W-:Y:S05]  /*2710*/  @!P0 BRA `(.L_x_28) ;  /* 0x0000000400048947 */ /* 0x000fea0003800000 */
[----:B------:R-:W-:Y:S02]  /*2720*/  WARPGROUP.DEPBAR.LE gsb0, 0x0 ;  /* 0x00008000000079c5 */ /* 0x000fe40000010000 */
[----:B------:R-:W-:Y:S01]  /*2730*/  FADD R145, R56, R145 ;  /* 0x0000009138917221 */ /* 0x000fe20000000000 */
        /* <DEDUP_REMOVED lines=62> */
[----:B------:R-:W-:-:S07]  /*2b20*/  FADD R18, R18, R55 ;  /* 0x0000003712127221 */ /* 0x000fce0000000000 */
.L_x_28:
[----:B------:R-:W-:Y:S02]  /*2b30*/  WARPGROUP.DEPBAR.LE gsb0, 0x0 ;  /* 0x00008000000079c5 */ /* 0x000fe40000010000 */
[----:B------:R-:W-:Y:S05]  /*2b40*/  @!P1 BRA `(.L_x_29) ;  /* 0x0000000000389947 */ /* 0x000fea0003800000 */
[----:B------:R-:W-:-:S13]  /*2b50*/  ISETP.NE.AND P0, PT, R142, 0x3, PT ;  /* 0x000000038e00780c */ /* 0x000fda0003f05270 */
[----:B------:R-:W-:Y:S05]  /*2b60*/  @!P0 BRA `(.L_x_30) ;  /* 0x0000000000048947 */ /* 0x000fea0003800000 */
[----:B------:R-:W-:Y:S01]  /*2b70*/  BPT.TRAP 0x1 ;  /* 0x000000040000795c */ /* 0x000fe20000300000 */
.L_x_30:
[----:B------:R-:W-:Y:S01]  /*2b80*/  UISETP.LT.AND UP0, UPT, UR9, 0x1, UPT ;  /* 0x000000010900788c */ /* 0x000fe2000bf01270 */
[----:B------:R-:W-:-:S03]  /*2b90*/  ISETP.GT.U32.AND P0, PT, R4, 0x1, PT ;  /* 0x000000010400780c */ /* 0x000fc60003f04070 */
[----:B------:R-:W-:-:S04]  /*2ba0*/  USEL UR6, UR9, 0x1, UP0 ;  /* 0x0000000109067887 */ /* 0x000fc80008000000 */
[----:B------:R-:W-:-:S04]  /*2bb0*/  UIADD3 UR6, UR5, UR9, -UR6 ;  /* 0x0000000905067290 */ /* 0x000fc8000fffe806 */
[----:B------:R-:W-:-:S04]  /*2bc0*/  USHF.L.U32 UR6, UR6, 0x3, URZ ;  /* 0x0000000306067899 */ /* 0x000fc8000800063f */
[----:B------:R-:W-:-:S04]  /*2bd0*/  ULOP3.LUT UR6, UR6, 0x8, URZ, 0xc0, !UPT ;  /* 0x0000000806067892 */ /* 0x000fc8000f8ec03f */
[----:B------:R-:W-:-:S04]  /*2be0*/  UIADD3 UR6, UR10, 0x10, UR6 ;  /* 0x000000100a067890 */ /* 0x000fc8000fffe006 */
[----:B------:R-:W-:-:S09]  /*2bf0*/  UPRMT UR6, URZ, 0x654, UR6 ;  /* 0x000006543f067896 */ /* 0x000fd20008000006 */
[----:B------:R-:W-:Y:S01]  /*2c00*/  SYNCS.ARRIVE.TRANS64.RED.A1T0 RZ, [UR6], RZ ;  /* 0x000000ffffff79a7 */ /* 0x000fe20008100406 */
[----:B------:R-:W-:Y:S05]  /*2c10*/  @P0 BRA `(.L_x_29) ;  /* 0x0000000000040947 */ /* 0x000fea0003800000 */
[----:B------:R-:W-:Y:S01]  /*2c20*/  BPT.TRAP 0x1 ;  /* 0x000000040000795c */ /* 0x000fe20000300000 */
.L_x_29:
[----:B------:R-:W0:Y:S01]  /*2c30*/  LDC R14, c[0x0][0x288] ;  /* 0x0000a200ff0e7b82 */ /* 0x000e220000000800 */
[----:B------:R-:W-:Y:S01]  /*2c40*/  IMAD.SHL.U32 R33, R6, 0x40, RZ ;  /* 0x0000004006217824 */ /* 0x000fe200078e00ff */
[--C-:B------:R-:W-:Y:S01]  /*2c50*/  SHF.R.U32.HI R10, RZ, 0x2, R0.reuse ;  /* 0x00000002ff0a7819 */ /* 0x100fe20000011600 */
[----:B------:R-:W-:Y:S01]  /*2c60*/  IMAD.SHL.U32 R34, R7, 0x100, RZ ;  /* 0x0000010007227824 */ /* 0x000fe200078e00ff */
[C---:B------:R-:W-:Y:S01]  /*2c70*/  LOP3.LUT R12, R0.reuse, 0x60, RZ, 0xc0, !PT ;  /* 0x00000060000c7812 */ /* 0x040fe200078ec0ff */
[----:B------:R-:W-:Y:S01]  /*2c80*/  ULDC UR6, c[0x0][0x284] ;  /* 0x0000a10000067ab9 */ /* 0x000fe20000000800 */
[----:B------:R-:W-:Y:S01]  /*2c90*/  SHF.R.U32.HI R13, RZ, 0x7, R0 ;  /* 0x00000007ff0d7819 */ /* 0x000fe20000011600 */
[----:B------:R-:W-:Y:S01]  /*2ca0*/  IMAD.SHL.U32 R26, R0, 0x2, RZ ;  /* 0x00000002001a7824 */ /* 0x000fe200078e00ff */
[----:B------:R-:W-:Y:S01]  /*2cb0*/  LOP3.LUT R11, R10, 0x7, RZ, 0xc0, !PT ;  /* 0x000000070a0b7812 */ /* 0x000fe200078ec0ff */
[----:B------:R-:W-:Y:S01]  /*2cc0*/  IMAD.MOV.U32 R32, RZ, RZ, -0x1 ;  /* 0xffffffffff207424 */ /* 0x000fe200078e00ff */
[----:B------:R-:W-:-:S02]  /*2cd0*/  SHF.R.U32.HI R12, RZ, 0x1, R12 ;  /* 0x00000001ff0c7819 */ /* 0x000fc4000001160c */
[----:B------:R-:W-:Y:S02]  /*2ce0*/  LOP3.LUT R10, R13, 0x1, RZ, 0xc0, !PT ;  /* 0x000000010d0a7812 */ /* 0x000fe400078ec0ff */
[----:B------:R-:W-:Y:S02]  /*2cf0*/  IADD3 R15, RZ, -R12, -R11 ;  /* 0x8000000cff0f7210 */ /* 0x000fe40007ffe80b */
[----:B------:R-:W-:Y:S01]  /*2d00*/  LOP3.LUT R13, R0, 0x3, RZ, 0xc0, !PT ;  /* 0x00000003000d7812 */ /* 0x000fe200078ec0ff */
[C---:B------:R-:W-:Y:S01]  /*2d10*/  IMAD.SHL.U32 R24, R10.reuse, 0x40, RZ ;  /* 0x000000400a187824 */ /* 0x040fe200078e00ff */
[----:B------:R-:W-:Y:S01]  /*2d20*/  LOP3.LUT R26, R33, 0x6, R26, 0xf8, !PT ;  /* 0x00000006211a7812 */ /* 0x000fe200078ef81a */
[----:B------:R-:W-:-:S03]  /*2d30*/  IMAD R15, R10, -0x40, R15 ;  /* 0xffffffc00a0f7824 */ /* 0x000fc600078e020f */
[----:B------:R-:W-:Y:S01]  /*2d40*/  LOP3.LUT R35, R24, 0x40, R11, 0xe2, !PT ;  /* 0x0000004018237812 */ /* 0x000fe200078ee20b */
[----:B------:R-:W-:Y:S01]  /*2d50*/  IMAD.WIDE R24, R7, 0x100, RZ ;  /* 0x0000010007187825 */ /* 0x000fe200078e02ff */
[----:B0-----:R-:W-:-:S03]  /*2d60*/  ISETP.GE.AND P0, PT, R33, R14, PT ;  /* 0x0000000e2100720c */ /* 0x001fc60003f06270 */
[----:B------:R-:W-:Y:S01]  /*2d70*/  IMAD R6, R13, -0x2, R14 ;  /* 0xfffffffe0d067824 */ /* 0x000fe200078e020e */
[C---:B------:R-:W-:Y:S02]  /*2d80*/  ISETP.GE.OR P0, PT, R34.reuse, UR6, P0 ;  /* 0x0000000622007c0c */ /* 0x040fe40008706670 */
[----:B------:R-:W-:Y:S01]  /*2d90*/  IADD3 R34, -R34, UR6, R15 ;  /* 0x0000000622227c10 */ /* 0x000fe2000fffe10f */
[----:B------:R-:W-:Y:S01]  /*2da0*/  IMAD.IADD R33, R6, 0x1, -R33 ;  /* 0x0000000106217824 */ /* 0x000fe200078e0a21 */
[----:B------:R-:W-:-:S09]  /*2db0*/  LOP3.LUT R35, R24, R35, R12, 0xfe, !PT ;  /* 0x0000002318237212 */ /* 0x000fd200078efe0c */
[----:B------:R-:W-:Y:S05]  /*2dc0*/  @P0 BRA `(.L_x_31) ;  /* 0x0000004800200947 */ /* 0x000fea0003800000 */
[----:B------:R-:W0:Y:S01]  /*2dd0*/  LDC.64 R30, c[0x0][0x5c8] ;  /* 0x00017200ff1e7b82 */ /* 0x000e220000000a00 */
[----:B------:R-:W-:Y:S01]  /*2de0*/  SHF.R.S32.HI R36, RZ, 0x1f, R5 ;  /* 0x0000001fff247819 */ /* 0x000fe20000011405 */
[----:B------:R-:W-:Y:S01]  /*2df0*/  ULDC.64 UR6, c[0x0][0x5d0] ;  /* 0x0001740000067ab9 */ /* 0x000fe20000000a00 */
[----:B------:R-:W-:Y:S01]  /*2e00*/  SHF.R.S32.HI R27, RZ, 0x1f, R26 ;  /* 0x0000001fff1b7819 */ /* 0x000fe2000001141a */
[----:B------:R-:W-:Y:S02]  /*2e10*/  BSSY B0, `(.L_x_31) ;  /* 0x0000483000007945 */ /* 0x000fe40003800000 */
[----:B------:R-:W-:-:S04]  /*2e20*/  IMAD R6, R36, UR6, RZ ;  /* 0x0000000624067c24 */ /* 0x000fc8000f8e02ff */
[C---:B------:R-:W-:Y:S02]  /*2e30*/  IMAD R11, R5.reuse, UR7, R6 ;  /* 0x00000007050b7c24 */ /* 0x040fe4000f8e0206 */
[----:B------:R-:W-:Y:S01]  /*2e40*/  IMAD.WIDE.U32 R6, R5, UR6, R26 ;  /* 0x0000000605067c25 */ /* 0x000fe2000f8e001a */
[----:B------:R-:W-:-:S03]  /*2e50*/  ULDC.64 UR6, c[0x0][0x5c0] ;  /* 0x0001700000067ab9 */ /* 0x000fc60000000a00 */
[----:B------:R-:W-:Y:S02]  /*2e60*/  IMAD.IADD R7, R7, 0x1, R11 ;  /* 0x0000000107077824 */ /* 0x000fe400078e020b */
[----:B0-----:R-:W-:Y:S01]  /*2e70*/  IMAD R10, R25, R30, RZ ;  /* 0x0000001e190a7224 */ /* 0x001fe200078e02ff */
[----:B------:R-:W-:-:S03]  /*2e80*/  SHF.L.U64.HI R28, R30, 0x7, R31 ;  /* 0x000000071e1c7819 */ /* 0x000fc6000001021f */
[C---:B------:R-:W-:Y:S02]  /*2e90*/  IMAD R13, R35.reuse, R31, R10 ;  /* 0x0000001f230d7224 */ /* 0x040fe400078e020a */
[----:B------:R-:W-:-:S04]  /*2ea0*/  IMAD.WIDE.U32 R10, R35, R30, R6 ;  /* 0x0000001e230a7225 */ /* 0x000fc800078e0006 */
[----:B------:R-:W-:Y:S01]  /*2eb0*/  IMAD.IADD R11, R11, 0x1, R13 ;  /* 0x000000010b0b7824 */ /* 0x000fe200078e020d */
[----:B------:R-:W-:Y:S01]  /*2ec0*/  IADD3 R14, P2, R10, UR6, RZ ;  /* 0x000000060a0e7c10 */ /* 0x000fe2000ff5e0ff */
[C---:B------:R-:W-:Y:S01]  /*2ed0*/  IMAD.SHL.U32 R7, R30.reuse, 0x80, RZ ;  /* 0x000000801e077824 */ /* 0x040fe200078e00ff */
[C---:B------:R-:W-:Y:S02]  /*2ee0*/  LEA R6, P4, R30.reuse, R10, 0x3 ;  /* 0x0000000a1e067211 */ /* 0x040fe400078818ff */
[----:B------:R-:W-:Y:S02]  /*2ef0*/  IADD3.X R15, R11, UR7, RZ, P2, !PT ;  /* 0x000000070b0f7c10 */ /* 0x000fe400097fe4ff */
[----:B---3-5:R-:W-:Y:S02]  /*2f00*/  FSETP.NEU.AND P2, PT, R9, RZ, PT ;  /* 0x000000ff0900720b */ /* 0x028fe40003f4d000 */
[----:B------:R-:W-:Y:S02]  /*2f10*/  LEA.HI.X R29, R30, R11, R31, 0x3, P4 ;  /* 0x0000000b1e1d7211 */ /* 0x000fe400020f1c1f */
[----:B------:R-:W-:-:S02]  /*2f20*/  IADD3 R12, P4, R6, UR6, RZ ;  /* 0x00000006060c7c10 */ /* 0x000fc4000ff9e0ff */
[--C-:B------:R-:W-:Y:S02]  /*2f30*/  IADD3 R10, P1, P0, R10, UR6, R7.reuse ;  /* 0x000000060a0a7c10 */ /* 0x100fe4000f83e007 */
[----:B------:R-:W-:Y:S02]  /*2f40*/  IADD3 R6, P5, P6, R6, UR6, R7 ;  /* 0x0000000606067c10 */ /* 0x000fe4000febe007 */
[--C-:B------:R-:W-:Y:S02]  /*2f50*/  IADD3.X R11, R11, UR7, R28.reuse, P1, P0 ;  /* 0x000000070b0b7c10 */ /* 0x100fe40008fe041c */
[C---:B------:R-:W-:Y:S02]  /*2f60*/  IADD3.X R13, R29.reuse, UR7, RZ, P4, !PT ;  /* 0x000000071d0d7c10 */ /* 0x040fe4000a7fe4ff */
[----:B------:R-:W-:Y:S01]  /*2f70*/  IADD3.X R7, R29, UR7, R28, P5, P6 ;  /* 0x000000071d077c10 */ /* 0x000fe2000afec41c */
[----:B------:R-:W-:Y:S06]  /*2f80*/  @!P2 BRA `(.L_x_32) ;  /* 0x00000034009ca947 */ /* 0x000fec0003800000 */
[----:B------:R-:W-:Y:S01]  /*2f90*/  ULDC.64 UR6, c[0x0][0x5b8] ;  /* 0x00016e0000067ab9 */ /* 0x000fe20000000a00 */
[----:B------:R-:W-:Y:S01]  /*2fa0*/  ISETP.GE.AND P0, PT, R34, 0x1, PT ;  /* 0x000000012200780c */ /* 0x000fe20003f06270 */
[----:B------:R-:W-:Y:S01]  /*2fb0*/  IMAD R28, R36, UR6, RZ ;  /* 0x00000006241c7c24 */ /* 0x000fe2000f8e02ff */
[----:B------:R-:W-:Y:S01]  /*2fc0*/  ULDC.64 UR10, c[0x0][0x5a8] ;  /* 0x00016a00000a7ab9 */ /* 0x000fe20000000a00 */
[----:B------:R-:W-:Y:S01]  /*2fd0*/  IMAD.WIDE.U32 R26, R5, UR6, R26 ;  /* 0x00000006051a7c25 */ /* 0x000fe2000f8e001a */
[----:B------:R-:W-:Y:S01]  /*2fe0*/  ISETP.LT.OR P4, PT, R33, 0x1, !P0 ;  /* 0x000000012100780c */ /* 0x000fe20004781670 */
[----:B------:R-:W-:Y:S02]  /*2ff0*/  BSSY B1, `(.L_x_33) ;  /* 0x000000c000017945 */ /* 0x000fe40003800000 */
[----:B------:R-:W-:Y:S01]  /*3000*/  IMAD R5, R5, UR7, R28 ;  /* 0x0000000705057c24 */ /* 0x000fe2000f8e021c */
[----:B------:R-:W-:Y:S02]  /*3010*/  ULDC.64 UR6, c[0x0][0x5b0] ;  /* 0x00016c0000067ab9 */ /* 0x000fe40000000a00 */
[----:B------:R-:W-:-:S02]  /*3020*/  IMAD R30, R25, UR6, RZ ;  /* 0x00000006191e7c24 */ /* 0x000fc4000f8e02ff */
[----:B------:R-:W-:Y:S02]  /*3030*/  IMAD.IADD R27, R27, 0x1, R5 ;  /* 0x000000011b1b7824 */ /* 0x000fe400078e0205 */
[C---:B------:R-:W-:Y:S02]  /*3040*/  IMAD R5, R35.reuse, UR7, R30 ;  /* 0x0000000723057c24 */ /* 0x040fe4000f8e021e */
[----:B------:R-:W-:-:S03]  /*3050*/  IMAD.WIDE.U32 R28, R35, UR6, R26 ;  /* 0x00000006231c7c25 */ /* 0x000fc6000f8e001a */
[----:B------:R-:W-:-:S04]  /*3060*/  IADD3 R28, P1, R28, UR10, RZ ;  /* 0x0000000a1c1c7c10 */ /* 0x000fc8000ff3e0ff */
[--C-:B------:R-:W-:Y:S02]  /*3070*/  IADD3.X R29, R29, UR11, R5.reuse, P1, !PT ;  /* 0x0000000b1d1d7c10 */ /* 0x100fe40008ffe405 */
[----:B------:R-:W-:Y:S01]  /*3080*/  PRMT R5, RZ, 0x7610, R5 ;  /* 0x00007610ff057816 */ /* 0x000fe20000000005 */
[----:B------:R-:W-:Y:S06]  /*3090*/  @P4 BRA `(.L_x_34) ;  /* 0x0000000000044947 */ /* 0x000fec0003800000 */
[----:B------:R0:W5:Y:S02]  /*30a0*/  LDG.E.U8 R5, desc[UR16][R28.64] ;  /* 0x000000101c057981 */ /* 0x000164000c1e1100 */
.L_x_34:
[----:B------:R-:W-:Y:S05]  /*30b0*/  BSYNC B1 ;  /* 0x0000000000017941 */ /* 0x000fea0003800000 */
.L_x_33:
[----:B-----5:R-:W-:Y:S01]  /*30c0*/  LOP3.LUT R5, R5, 0xff, RZ, 0xc0, !PT ;  /* 0x000000ff05057812 */ /* 0x020fe200078ec0ff */
[----:B------:R-:W-:Y:S01]  /*30d0*/  BSSY B1, `(.L_x_35) ;  /* 0x000000b000017945 */ /* 0x000fe20003800000 */
[----:B------:R-:W-:Y:S02]  /*30e0*/  ISETP.LT.OR P2, PT, R33, 0x2, !P0 ;  /* 0x000000022100780c */ /* 0x000fe40004741670 */
[----:B------:R-:W-:-:S05]  /*30f0*/  F2FP.F16.E5M2.UNPACK_B R5, R5 ;  /* 0x00000005ff05723e */ /* 0x000fca00020004ff */
[----:B------:R-:W-:Y:S01]  /*3100*/  HADD2.F32 R30, -RZ, R5.H0_H0 ;  /* 0x20000005ff1e7230 */ /* 0x000fe20000004100 */
[----:B------:R-:W-:-:S04]  /*3110*/  PRMT R5, RZ, 0x7610, R5 ;  /* 0x00007610ff057816 */ /* 0x000fc80000000005 */
[----:B------:R-:W-:-:S04]  /*3120*/  FMUL R30, R30, R9 ;  /* 0x000000091e1e7220 */ /* 0x000fc80000400000 */
[----:B--2---:R-:W-:-:S05]  /*3130*/  FFMA R30, R145, R8, R30 ;  /* 0x00000008911e7223 */ /* 0x004fca000000001e */
[----:B------:R-:W-:-:S05]  /*3140*/  F2FP.SATFINITE.E5M2.F32.PACK_AB_MERGE_C R31, RZ, R30, RZ ;  /* 0x0000001eff1f723e */ /* 0x000fca00048060ff */
[----:B------:R1:W-:Y:S01]  /*3150*/  @!P4 STG.E.U8 desc[UR16][R14.64], R31 ;  /* 0x0000001f0e00c986 */ /* 0x0003e2000c101110 */
[----:B------:R-:W-:Y:S05]  /*3160*/  @P2 BRA `(.L_x_36) ;  /* 0x0000000000042947 */ /* 0x000fea0003800000 */
[----:B------:R2:W5:Y:S02]  /*3170*/  LDG.E.U8 R5, desc[UR16][R28.64+0x1] ;  /* 0x000001101c057981 */ /* 0x000564000c1e1100 */
.L_x_36:
[----:B------:R-:W-:Y:S05]  /*3180*/  BSYNC B1 ;  /* 0x0000000000017941 */ /* 0x000fea0003800000 */
.L_x_35:
[----:B-----5:R-:W-:Y:S01]  /*3190*/  LOP3.LUT R5, R5, 0xff, RZ, 0xc0, !PT ;  /* 0x000000ff05057812 */ /* 0x020fe200078ec0ff */
[----:B------:R-:W-:Y:S01]  /*31a0*/  BSSY B1, `(.L_x_37) ;  /* 0x0000013000017945 */ /* 0x000fe20003800000 */
[----:B------:R-:W-:Y:S02]  /*31b0*/  IADD3 R37, P1, R35, 0x8, RZ ;  /* 0x0000000823257810 */ /* 0x000fe40007f3e0ff */
[----:B------:R-:W-:-:S03]  /*31c0*/  F2FP.F16.E5M2.UNPACK_B R5, R5 ;  /* 0x00000005ff05723e */ /* 0x000fc600020004ff */
[----:B-1----:R-:W-:Y:S01]  /*31d0*/  IMAD.X R31, RZ, RZ, R25, P1 ;  /* 0x000000ffff1f7224 */ /* 0x002fe200008e0619 */
[----:B------:R-:W-:Y:S01]  /*31e0*/  ISETP.GE.AND P1, PT, R34, 0x9, PT ;  /* 0x000000092200780c */ /* 0x000fe20003f26270 */
[----:B------:R-:W-:Y:S02]  /*31f0*/  HADD2.F32 R30, -RZ, R5.H0_H0 ;  /* 0x20000005ff1e7230 */ /* 0x000fe40000004100 */
[----:B------:R-:W-:Y:S01]  /*3200*/  IMAD R36, R31, UR6, RZ ;  /* 0x000000061f247c24 */ /* 0x000fe2000f8e02ff */
[----:B------:R-:W-:Y:S02]  /*3210*/  ISETP.LT.OR P5, PT, R33, 0x1, !P1 ;  /* 0x000000012100780c */ /* 0x000fe40004fa1670 */
[----:B------:R-:W-:Y:S01]  /*3220*/  FMUL R5, R30, R9 ;  /* 0x000000091e057220 */ /* 0x000fe20000400000 */
[----:B------:R-:W-:-:S04]  /*3230*/  IMAD.WIDE.U32 R30, R37, UR6, R26 ;  /* 0x00000006251e7c25 */ /* 0x000fc8000f8e001a */
[----:B------:R-:W-:Y:S01]  /*3240*/  FFMA R5, R140, R8, R5 ;  /* 0x000000088c057223 */ /* 0x000fe20000000005 */
[----:B------:R-:W-:Y:S01]  /*3250*/  IMAD R37, R37, UR7, R36 ;  /* 0x0000000725257c24 */ /* 0x000fe2000f8e0224 */
[----:B------:R-:W-:-:S03]  /*3260*/  IADD3 R30, P4, R30, UR10, RZ ;  /* 0x0000000a1e1e7c10 */ /* 0x000fc6000ff9e0ff */
[----:B------:R-:W-:Y:S02]  /*3270*/  F2FP.SATFINITE.E5M2.F32.PACK_AB_MERGE_C R39, RZ, R5, RZ ;  /* 0x00000005ff27723e */ /* 0x000fe400048060ff */
[----:B------:R-:W-:Y:S02]  /*3280*/  IADD3.X R31, R31, UR11, R37, P4, !PT ;  /* 0x0000000b1f1f7c10 */ /* 0x000fe4000a7fe425 */
[----:B------:R-:W-:Y:S01]  /*3290*/  PRMT R5, RZ, 0x7610, R5 ;  /* 0x00007610ff057816 */ /* 0x000fe20000000005 */
[----:B------:R1:W-:Y:S01]  /*32a0*/  @!P2 STG.E.U8 desc[UR16][R14.64+0x1], R39 ;  /* 0x000001270e00a986 */ /* 0x0003e2000c101110 */
[----:B------:R-:W-:Y:S05]  /*32b0*/  @P5 BRA `(.L_x_38) ;  /* 0x0000000000045947 */ /* 0x000fea0003800000 */
[----:B------:R3:W5:Y:S02]  /*32c0*/  LDG.E.U8 R5, desc[UR16][R30.64] ;  /* 0x000000101e057981 */ /* 0x000764000c1e1100 */
.L_x_38:
[----:B------:R-:W-:Y:S05]  /*32d0*/  BSYNC B1 ;  /* 0x0000000000017941 */ /* 0x000fea0003800000 */
.L_x_37:
[----:B-----5:R-:W-:Y:S01]  /*32e0*/  LOP3.LUT R5, R5, 0xff, RZ, 0xc0, !PT ;  /* 0x000000ff05057812 */ /* 0x020fe200078ec0ff */
[----:B------:R-:W-:Y:S01]  /*32f0*/  BSSY B1, `(.L_x_39) ;  /* 0x000000b000017945 */ /* 0x000fe20003800000 */
[----:B------:R-:W-:Y:S02]  /*3300*/  ISETP.LT.OR P2, PT, R33, 0x2, !P1 ;  /* 0x000000022100780c */ /* 0x000fe40004f41670 */
[----:B------:R-:W-:-:S05]  /*3310*/  F2FP.F16.E5M2.UNPACK_B R5, R5 ;  /* 0x00000005ff05723e */ /* 0x000fca00020004ff */
[----:B------:R-:W-:Y:S01]  /*3320*/  HADD2.F32 R36, -RZ, R5.H0_H0 ;  /* 0x20000005ff247230 */ /* 0x000fe20000004100 */
[----:B------:R-:W-:-:S04]  /*3330*/  PRMT R5, RZ, 0x7610, R5 ;  /* 0x00007610ff057816 */ /* 0x000fc80000000005 */
[----:B------:R-:W-:-:S04]  /*3340*/  FMUL R36, R36, R9 ;  /* 0x0000000924247220 */ /* 0x000fc80000400000 */
[----:B------:R-:W-:-:S05]  /*3350*/  FFMA R36, R143, R8, R36 ;  /* 0x000000088f247223 */ /* 0x000fca0000000024 */
[----:B------:R-:W-:-:S05]  /*3360*/  F2FP.SATFINITE.E5M2.F32.PACK_AB_MERGE_C R37, RZ, R36, RZ ;  /* 0x00000024ff25723e */ /* 0x000fca00048060ff */
[----:B------:R4:W-:Y:S01]  /*3370*/  @!P5 STG.E.U8 desc[UR16][R12.64], R37 ;  /* 0x000000250c00d986 */ /* 0x0009e2000c101110 */
[----:B------:R-:W-:Y:S05]  /*3380*/  @P2 BRA `(.L_x_40) ;  /* 0x0000000000042947 */ /* 0x000fea0003800000 */
[----:B------:R0:W5:Y:S02]  /*3390*/  LDG.E.U8 R5, desc[UR16][R30.64+0x1] ;  /* 0x000001101e057981 */ /* 0x000164000c1e1100 */
.L_x_40:
[----:B------:R-:W-:Y:S05]  /*33a0*/  BSYNC B1 ;  /* 0x0000000000017941 */ /* 0x000fea0003800000 */
.L_x_39:
[----:B-----5:R-:W-:Y:S01]  /*33b0*/  LOP3.LUT R5, R5, 0xff, RZ, 0xc0, !PT ;  /* 0x000000ff05057812 */ /* 0x020fe200078ec0ff */
[----:B------:R-:W-:Y:S01]  /*33c0*/  BSSY B1, `(.L_x_41) ;  /* 0x000000b000017945 */ /* 0x000fe20003800000 */
[----:B------:R-:W-:Y:S02]  /*33d0*/  ISETP.LT.OR P4, PT, R33, 0x9, !P0 ;  /* 0x000000092100780c */ /* 0x000fe40004781670 */
[----:B------:R-:W-:-:S05]  /*33e0*/  F2FP.F16.E5M2.UNPACK_B R5, R5 ;  /* 0x00000005ff05723e */ /* 0x000fca00020004ff */
[----:B------:R-:W-:-:S05]  /*33f0*/  HADD2.F32 R36, -RZ, R5.H0_H0 ;  /* 0x20000005ff247230 */ /* 0x000fca0000004100 */
[----:B------:R-:W-:-:S04]  /*3400*/  FMUL R5, R36, R9 ;  /* 0x0000000924057220 */ /* 0x000fc80000400000 */
[----:B------:R-:W-:-:S05]  /*3410*/  FFMA R5, R138, R8, R5 ;  /* 0x000000088a057223 */ /* 0x000fca0000000005 */
[----:B----4-:R-:W-:Y:S02]  /*3420*/  F2FP.SATFINITE.E5M2.F32.PACK_AB_MERGE_C R37, RZ, R5, RZ ;  /* 0x00000005ff25723e */ /* 0x010fe400048060ff */
[----:B------:R-:W-:-:S03]  /*3430*/  PRMT R5, RZ, 0x7610, R5 ;  /* 0x00007610ff057816 */ /* 0x000fc60000000005 */
[----:B------:R4:W-:Y:S01]  /*3440*/  @!P2 STG.E.U8 desc[UR16][R12.64+0x1], R37 ;  /* 0x000001250c00a986 */ /* 0x0009e2000c101110 */
[----:B------:R-:W-:Y:S05]  /*3450*/  @P4 BRA `(.L_x_42) ;  /* 0x0000000000044947 */ /* 0x000fea0003800000 */
[----:B------:R0:W5:Y:S02]  /*3460*/  LDG.E.U8 R5, desc[UR16][R28.64+0x8] ;  /* 0x000008101c057981 */ /* 0x000164000c1e1100 */
.L_x_42:
[----:B------:R-:W-:Y:S05]  /*3470*/  BSYNC B1 ;  /* 0x0000000000017941 */ /* 0x000fea0003800000 */
.L_x_41:
        /* <DEDUP_REMOVED lines=8> */
[----:B----4-:R-:W-:-:S05]  /*3500*/  F2FP.SATFINITE.E5M2.F32.PACK_AB_MERGE_C R37, RZ, R36, RZ ;  /* 0x00000024ff25723e */ /* 0x010fca00048060ff */
[----:B------:R4:W-:Y:S01]  /*3510*/  @!P4 STG.E.U8 desc[UR16][R14.64+0x8], R37 ;  /* 0x000008250e00c986 */ /* 0x0009e2000c101110 */
[----:B------:R-:W-:Y:S05]  /*3520*/  @P2 BRA `(.L_x_44) ;  /* 0x0000000000042947 */ /* 0x000fea0003800000 */
[----:B------:R0:W5:Y:S02]  /*3530*/  LDG.E.U8 R5, desc[UR16][R28.64+0x9] ;  /* 0x000009101c057981 */ /* 0x000164000c1e1100 */
.L_x_44:
[----:B------:R-:W-:Y:S05]  /*3540*/  BSYNC B1 ;  /* 0x0000000000017941 */ /* 0x000fea0003800000 */
.L_x_43:
        /* <DEDUP_REMOVED lines=12> */
.L_x_46:
[----:B------:R-:W-:Y:S05]  /*3610*/  BSYNC B1 ;  /* 0x0000000000017941 */ /* 0x000fea0003800000 */
.L_x_45:
        /* <DEDUP_REMOVED lines=12> */
.L_x_48:
[----:B------:R-:W-:Y:S05]  /*36e0*/  BSYNC B1 ;  /* 0x0000000000017941 */ /* 0x000fea0003800000 */
.L_x_47:
        /* <DEDUP_REMOVED lines=12> */
.L_x_50:
[----:B------:R-:W-:Y:S05]  /*37b0*/  BSYNC B1 ;  /* 0x0000000000017941 */ /* 0x000fea0003800000 */
.L_x_49:
        /* <DEDUP_REMOVED lines=12> */
.L_x_52:
[----:B------:R-:W-:Y:S05]  /*3880*/  BSYNC B1 ;  /* 0x0000000000017941 */ /* 0x000fea0003800000 */
.L_x_51:
        /* <DEDUP_REMOVED lines=12> */
.L_x_54:
[----:B------:R-:W-:Y:S05]  /*3950*/  BSYNC B1 ;  /* 0x0000000000017941 */ /* 0x000fea0003800000 */
.L_x_53:
        /* <DEDUP_REMOVED lines=12> */
.L_x_56:
[----:B------:R-:W-:Y:S05]  /*3a20*/  BSYNC B1 ;  /* 0x0000000000017941 */ /* 0x000fea0003800000 */
.L_x_55:
        /* <DEDUP_REMOVED lines=12> */
.L_x_58:
[----:B------:R-:W-:Y:S05]  /*3af0*/  BSYNC B1 ;  /* 0x0000000000017941 */ /* 0x000fea0003800000 */
.L_x_57:
        /* <DEDUP_REMOVED lines=12> */
.L_x_60:
[----:B------:R-:W-:Y:S05]  /*3bc0*/  BSYNC B1 ;  /* 0x0000000000017941 */ /* 0x000fea0003800000 */
.L_x_59:
        /* <DEDUP_REMOVED lines=12> */
.L_x_62:
[----:B------:R-:W-:Y:S05]  /*3c90*/  BSYNC B1 ;  /* 0x0000000000017941 */ /* 0x000fea0003800000 */
.L_x_61:
        /* <DEDUP_REMOVED lines=12> */
.L_x_64:
[----:B------:R-:W-:Y:S05]  /*3d60*/  BSYNC B1 ;  /* 0x0000000000017941 */ /* 0x000fea0003800000 */
.L_x_63:
        /* <DEDUP_REMOVED lines=12> */
.L_x_66:
[----:B------:R-:W-:Y:S05]  /*3e30*/  BSYNC B1 ;  /* 0x0000000000017941 */ /* 0x000fea0003800000 */
.L_x_65:
        /* <DEDUP_REMOVED lines=12> */
.L_x_68:
[----:B------:R-:W-:Y:S05]  /*3f00*/  BSYNC B1 ;  /* 0x0000000000017941 */ /* 0x000fea0003800000 */
.L_x_67:
        /* <DEDUP_REMOVED lines=12> */
.L_x_70:
[----:B------:R-:W-:Y:S05]  /*3fd0*/  BSYNC B1 ;  /* 0x0000000000017941 */ /* 0x000fea0003800000 */
.L_x_69:
        /* <DEDUP_REMOVED lines=12> */
.L_x_72:
[----:B------:R-:W-:Y:S05]  /*40a0*/  BSYNC B1 ;  /* 0x0000000000017941 */ /* 0x000fea0003800000 */
.L_x_71:
        /* <DEDUP_REMOVED lines=12> */
.L_x_74:
[----:B------:R-:W-:Y:S05]  /*4170*/  BSYNC B1 ;  /* 0x0000000000017941 */ /* 0x000fea0003800000 */
.L_x_73:
        /* <DEDUP_REMOVED lines=12> */
.L_x_76:
[----:B------:R-:W-:Y:S05]  /*4240*/  BSYNC B1 ;  /* 0x0000000000017941 */ /* 0x000fea0003800000 */
.L_x_75:
        /* <DEDUP_REMOVED lines=12> */
.L_x_78:
[----:B------:R-:W-:Y:S05]  /*4310*/  BSYNC B1 ;  /* 0x0000000000017941 */ /* 0x000fea0003800000 */
.L_x_77:
        /* <DEDUP_REMOVED lines=12> */
.L_x_80:
[----:B------:R-:W-:Y:S05]  /*43e0*/  BSYNC B1 ;  /* 0x0000000000017941 */ /* 0x000fea0003800000 */
.L_x_79:
        /* <DEDUP_REMOVED lines=12> */
.L_x_82:
[----:B------:R-:W-:Y:S05]  /*44b0*/  BSYNC B1 ;  /* 0x0000000000017941 */ /* 0x000fea0003800000 */
.L_x_81:
        /* <DEDUP_REMOVED lines=12> */
.L_x_84:
[----:B------:R-:W-:Y:S05]  /*4580*/  BSYNC B1 ;  /* 0x0000000000017941 */ /* 0x000fea0003800000 */
.L_x_83:
        /* <DEDUP_REMOVED lines=12> */
.L_x_86:
[----:B------:R-:W-:Y:S05]  /*4650*/  BSYNC B1 ;  /* 0x0000000000017941 */ /* 0x000fea0003800000 */
.L_x_85:
        /* <DEDUP_REMOVED lines=12> */
.L_x_88:
[----:B------:R-:W-:Y:S05]  /*4720*/  BSYNC B1 ;  /* 0x0000000000017941 */ /* 0x000fea0003800000 */
.L_x_87:
        /* <DEDUP_REMOVED lines=12> */
.L_x_90:
[----:B------:R-:W-:Y:S05]  /*47f0*/  BSYNC B1 ;  /* 0x0000000000017941 */ /* 0x000fea0003800000 */
.L_x_89:
        /* <DEDUP_REMOVED lines=12> */
.L_x_92:
[----:B------:R-:W-:Y:S05]  /*48c0*/  BSYNC B1 ;  /* 0x0000000000017941 */ /* 0x000fea0003800000 */
.L_x_91:
[----:B-----5:R-:W-:Y:S01]  /*48d0*/  LOP3.LUT R5, R5, 0xff, RZ, 0xc0, !PT ;  /* 0x000000ff05057812 */ /* 0x020fe200078ec0ff */
[----:B------:R-:W-:Y:S01]  /*48e0*/  BSSY B1, `(.L_x_93) ;  /* 0x000000b000017945 */ /* 0x000fe20003800000 */
[----:B------:R-:W-:Y:S02]  /*48f0*/  ISETP.LT.OR P2, PT, R33, 0x39, !P1 ;  /* 0x000000392100780c */ /* 0x000fe40004f41670 */
[----:B------:R-:W-:-:S05]  /*4900*/  F2FP.F16.E5M2.UNPACK_B R5, R5 ;  /* 0x00000005ff05723e */ /* 0x000fca00020004ff */
[----:B0-2---:R-:W-:-:S05]  /*4910*/  HADD2.F32 R28, -RZ, R5.H0_H0 ;  /* 0x20000005ff1c7230 */ /* 0x005fca0000004100 */
[----:B------:R-:W-:-:S04]  /*4920*/  FMUL R5, R28, R9 ;  /* 0x000000091c057220 */ /* 0x000fc80000400000 */
[----:B------:R-:W-:-:S05]  /*4930*/  FFMA R5, R112, R8, R5 ;  /* 0x0000000870057223 */ /* 0x000fca0000000005 */
[----:B------:R-:W-:Y:S02]  /*4940*/  F2FP.SATFINITE.E5M2.F32.PACK_AB_MERGE_C R29, RZ, R5, RZ ;  /* 0x00000005ff1d723e */ /* 0x000fe400048060ff */
[----:B------:R-:W-:-:S03]  /*4950*/  PRMT R5, RZ, 0x7610, R5 ;  /* 0x00007610ff057816 */ /* 0x000fc60000000005 */
[----:B------:R0:W-:Y:S01]  /*4960*/  @!P0 STG.E.U8 desc[UR16][R14.64+0x39], R29 ;  /* 0x0000391d0e008986 */ /* 0x0001e2000c101110 */
[----:B------:R-:W-:Y:S05]  /*4970*/  @P2 BRA `(.L_x_94) ;  /* 0x0000000000042947 */ /* 0x000fea0003800000 */
[----:B------:R2:W5:Y:S02]  /*4980*/  LDG.E.U8 R5, desc[UR16][R30.64+0x38] ;  /* 0x000038101e057981 */ /* 0x000564000c1e1100 */
.L_x_94:
[----:B------:R-:W-:Y:S05]  /*4990*/  BSYNC B1 ;  /* 0x0000000000017941 */ /* 0x000fea0003800000 */
.L_x_93:
[----:B-----5:R-:W-:Y:S01]  /*49a0*/  LOP3.LUT R5, R5, 0xff, RZ, 0xc0, !PT ;  /* 0x000000ff05057812 */ /* 0x020fe200078ec0ff */
[----:B------:R-:W-:Y:S01]  /*49b0*/  BSSY B1, `(.L_x_95) ;  /* 0x000000b000017945 */ /* 0x000fe20003800000 */
[----:B------:R-:W-:Y:S02]  /*49c0*/  ISETP.LT.OR P1, PT, R33, 0x3a, !P1 ;  /* 0x0000003a2100780c */ /* 0x000fe40004f21670 */
[----:B------:R-:W-:-:S05]  /*49d0*/  F2FP.F16.E5M2.UNPACK_B R5, R5 ;  /* 0x00000005ff05723e */ /* 0x000fca00020004ff */
[----:B01--4-:R-:W-:Y:S01]  /*49e0*/  HADD2.F32 R14, -RZ, R5.H0_H0 ;  /* 0x20000005ff0e7230 */ /* 0x013fe20000004100 */
[----:B------:R-:W-:-:S04]  /*49f0*/  PRMT R5, RZ, 0x7610, R5 ;  /* 0x00007610ff057816 */ /* 0x000fc80000000005 */
[----:B------:R-:W-:-:S04]  /*4a00*/  FMUL R14, R14, R9 ;  /* 0x000000090e0e7220 */ /* 0x000fc80000400000 */
[----:B------:R-:W-:-:S05]  /*4a10*/  FFMA R14, R115, R8, R14 ;  /* 0x00000008730e7223 */ /* 0x000fca000000000e */
[----:B------:R-:W-:-:S05]  /*4a20*/  F2FP.SATFINITE.E5M2.F32.PACK_AB_MERGE_C R15, RZ, R14, RZ ;  /* 0x0000000eff0f723e */ /* 0x000fca00048060ff */
[----:B------:R0:W-:Y:S01]  /*4a30*/  @!P2 STG.E.U8 desc[UR16][R12.64+0x38], R15 ;  /* 0x0000380f0c00a986 */ /* 0x0001e2000c101110 */
[----:B------:R-:W-:Y:S05]  /*4a40*/  @P1 BRA `(.L_x_96) ;  /* 0x0000000000041947 */ /* 0x000fea0003800000 */
[----:B------:R1:W5:Y:S02]  /*4a50*/  LDG.E.U8 R5, desc[UR16][R30.64+0x39] ;  /* 0x000039101e057981 */ /* 0x000364000c1e1100 */
.L_x_96:
[----:B------:R-:W-:Y:S05]  /*4a60*/  BSYNC B1 ;  /* 0x0000000000017941 */ /* 0x000fea0003800000 */
.L_x_95:
[----:B-----5:R-:W-:Y:S01]  /*4a70*/  LOP3.LUT R5, R5, 0xff, RZ, 0xc0, !PT ;  /* 0x000000ff05057812 */ /* 0x020fe200078ec0ff */
[----:B------:R-:W-:Y:S01]  /*4a80*/  BSSY B1, `(.L_x_97) ;  /* 0x0000013000017945 */ /* 0x000fe20003800000 */
[----:B------:R-:W-:Y:S02]  /*4a90*/  IADD3 R29, P0, R35, 0x80, RZ ;  /* 0x00000080231d7810 */ /* 0x000fe40007f1e0ff */
[----:B------:R-:W-:-:S03]  /*4aa0*/  F2FP.F16.E5M2.UNPACK_B R5, R5 ;  /* 0x00000005ff05723e */ /* 0x000fc600020004ff */
[----:B0-----:R-:W-:Y:S01]  /*4ab0*/  IMAD.X R15, RZ, RZ, R25, P0 ;  /* 0x000000ffff0f7224 */ /* 0x001fe200000e0619 */
        /* <DEDUP_REMOVED lines=9> */
[----:B-123--:R-:W-:Y:S02]  /*4b50*/  F2FP.SATFINITE.E5M2.F32.PACK_AB_MERGE_C R31, RZ, R5, RZ ;  /* 0x00000005ff1f723e */ /* 0x00efe400048060ff */
[----:B------:R-:W-:Y:S02]  /*4b60*/  IADD3.X R15, R15, UR11, R29, P2, !PT ;  /* 0x0000000b0f0f7c10 */ /* 0x000fe400097fe41d */
[----:B------:R-:W-:Y:S01]  /*4b70*/  PRMT R5, RZ, 0x7610, R5 ;  /* 0x00007610ff057816 */ /* 0x000fe20000000005 */
[----:B------:R0:W-:Y:S01]  /*4b80*/  @!P1 STG.E.U8 desc[UR16][R12.64+0x39], R31 ;  /* 0x0000391f0c009986 */ /* 0x0001e2000c101110 */
[----:B------:R-:W-:Y:S05]  /*4b90*/  @P4 BRA `(.L_x_98) ;  /* 0x0000000000044947 */ /* 0x000fea0003800000 */
[----:B------:R1:W5:Y:S02]  /*4ba0*/  LDG.E.U8 R5, desc[UR16][R14.64] ;  /* 0x000000100e057981 */ /* 0x000364000c1e1100 */
.L_x_98:
[----:B------:R-:W-:Y:S05]  /*4bb0*/  BSYNC B1 ;  /* 0x0000000000017941 */ /* 0x000fea0003800000 */
.L_x_97:
[----:B-----5:R-:W-:Y:S01]  /*4bc0*/  LOP3.LUT R5, R5, 0xff, RZ, 0xc0, !PT ;  /* 0x000000ff05057812 */ /* 0x020fe200078ec0ff */
[----:B------:R-:W-:Y:S01]  /*4bd0*/  BSSY B1, `(.L_x_99) ;  /* 0x000000b000017945 */ /* 0x000fe20003800000 */
[----:B------:R-:W-:Y:S02]  /*4be0*/  ISETP.LT.OR P2, PT, R33, 0x2, !P0 ;  /* 0x000000022100780c */ /* 0x000fe40004741670 */
[----:B------:R-:W-:-:S05]  /*4bf0*/  F2FP.F16.E5M2.UNPACK_B R5, R5 ;  /* 0x00000005ff05723e */ /* 0x000fca00020004ff */
[----:B0-----:R-:W-:Y:S01]  /*4c00*/  HADD2.F32 R12, -RZ, R5.H0_H0 ;  /* 0x20000005ff0c7230 */ /* 0x001fe20000004100 */
[----:B------:R-:W-:-:S04]  /*4c10*/  PRMT R5, RZ, 0x7610, R5 ;  /* 0x00007610ff057816 */ /* 0x000fc80000000005 */
[----:B------:R-:W-:-:S04]  /*4c20*/  FMUL R12, R12, R9 ;  /* 0x000000090c0c7220 */ /* 0x000fc80000400000 */
[----:B------:R-:W-:-:S05]  /*4c30*/  FFMA R12, R113, R8, R12 ;  /* 0x00000008710c7223 */ /* 0x000fca000000000c */
[----:B------:R-:W-:-:S05]  /*4c40*/  F2FP.SATFINITE.E5M2.F32.PACK_AB_MERGE_C R13, RZ, R12, RZ ;  /* 0x0000000cff0d723e */ /* 0x000fca00048060ff */
[----:B------:R0:W-:Y:S01]  /*4c50*/  @!P4 STG.E.U8 desc[UR16][R10.64], R13 ;  /* 0x0000000d0a00c986 */ /* 0x0001e2000c101110 */
[----:B------:R-:W-:Y:S05]  /*4c60*/  @P2 BRA `(.L_x_100) ;  /* 0x0000000000042947 */ /* 0x000fea0003800000 */
[----:B------:R2:W5:Y:S02]  /*4c70*/  LDG.E.U8 R5, desc[UR16][R14.64+0x1] ;  /* 0x000001100e057981 */ /* 0x000564000c1e1100 */
.L_x_100:
[----:B------:R-:W-:Y:S05]  /*4c80*/  BSYNC B1 ;  /* 0x0000000000017941 */ /* 0x000fea0003800000 */
.L_x_99:
[----:B-----5:R-:W-:Y:S01]  /*4c90*/  LOP3.LUT R5, R5, 0xff, RZ, 0xc0, !PT ;  /* 0x000000ff05057812 */ /* 0x020fe200078ec0ff */
[----:B------:R-:W-:Y:S01]  /*4ca0*/  BSSY B1, `(.L_x_101) ;  /* 0x0000013000017945 */ /* 0x000fe20003800000 */
[----:B------:R-:W-:Y:S02]  /*4cb0*/  IADD3 R35, P1, R35, 0x88, RZ ;  /* 0x0000008823237810 */ /* 0x000fe40007f3e0ff */
[----:B------:R-:W-:-:S03]  /*4cc0*/  F2FP.F16.E5M2.UNPACK_B R5, R5 ;  /* 0x00000005ff05723e */ /* 0x000fc600020004ff */
[----:B------:R-:W-:Y:S01]  /*4cd0*/  IMAD.X R24, RZ, RZ, R25, P1 ;  /* 0x000000ffff187224 */ /* 0x000fe200008e0619 */
[----:B------:R-:W-:Y:S01]  /*4ce0*/  ISETP.GE.AND P1, PT, R34, 0x89, PT ;  /* 0x000000892200780c */ /* 0x000fe20003f26270 */
[----:B------:R-:W-:Y:S02]  /*4cf0*/  HADD2.F32 R12, -RZ, R5.H0_H0 ;  /* 0x20000005ff0c7230 */ /* 0x000fe40000004100 */
[----:B------:R-:W-:Y:S01]  /*4d00*/  IMAD R24, R24, UR6, RZ ;  /* 0x0000000618187c24 */ /* 0x000fe2000f8e02ff */
[----:B------:R-:W-:Y:S01]  /*4d10*/  ISETP.LT.OR P5, PT, R33, 0x1, !P1 ;  /* 0x000000012100780c */ /* 0x000fe20004fa1670 */
[----:B------:R-:W-:-:S04]  /*4d20*/  IMAD.WIDE.U32 R26, R35, UR6, R26 ;  /* 0x00000006231a7c25 */ /* 0x000fc8000f8e001a */
[----:B------:R-:W-:Y:S01]  /*4d30*/  FMUL R5, R12, R9 ;  /* 0x000000090c057220 */ /* 0x000fe20000400000 */
[----:B------:R-:W-:-:S03]  /*4d40*/  IMAD R35, R35, UR7, R24 ;  /* 0x0000000723237c24 */ /* 0x000fc6000f8e0218 */
[----:B------:R-:W-:Y:S01]  /*4d50*/  FFMA R5, R108, R8, R5 ;  /* 0x000000086c057223 */ /* 0x000fe20000000005 */
[----:B------:R-:W-:-:S04]  /*4d60*/  IADD3 R12, P4, R26, UR10, RZ ;  /* 0x0000000a1a0c7c10 */ /* 0x000fc8000ff9e0ff */
[----:B------:R-:W-:Y:S02]  /*4d70*/  F2FP.SATFINITE.E5M2.F32.PACK_AB_MERGE_C R25, RZ, R5, RZ ;  /* 0x00000005ff19723e */ /* 0x000fe400048060ff */
[----:B0-----:R-:W-:Y:S02]  /*4d80*/  IADD3.X R13, R27, UR11, R35, P4, !PT ;  /* 0x0000000b1b0d7c10 */ /* 0x001fe4000a7fe423 */
[----:B------:R-:W-:Y:S01]  /*4d90*/  PRMT R5, RZ, 0x7610, R5 ;  /* 0x00007610ff057816 */ /* 0x000fe20000000005 */
[----:B------:R0:W-:Y:S01]  /*4da0*/  @!P2 STG.E.U8 desc[UR16][R10.64+0x1], R25 ;  /* 0x000001190a00a986 */ /* 0x0001e2000c101110 */
[----:B------:R-:W-:Y:S05]  /*4db0*/  @P5 BRA `(.L_x_102) ;  /* 0x0000000000045947 */ /* 0x000fea0003800000 */
[----:B------:R3:W5:Y:S02]  /*4dc0*/  LDG.E.U8 R5, desc[UR16][R12.64] ;  /* 0x000000100c057981 */ /* 0x000764000c1e1100 */
.L_x_102:
[----:B------:R-:W-:Y:S05]  /*4dd0*/  BSYNC B1 ;  /* 0x0000000000017941 */ /* 0x000fea0003800000 */
.L_x_101:
        /* <DEDUP_REMOVED lines=8> */
[----:B0-----:R-:W-:-:S05]  /*4e60*/  F2FP.SATFINITE.E5M2.F32.PACK_AB_MERGE_C R25, RZ, R24, RZ ;  /* 0x00000018ff19723e */ /* 0x001fca00048060ff */
[----:B------:R0:W-:Y:S01]  /*4e70*/  @!P5 STG.E.U8 desc[UR16][R6.64], R25 ;  /* 0x000000190600d986 */ /* 0x0001e2000c101110 */
[----:B------:R-:W-:Y:S05]  /*4e80*/  @P2 BRA `(.L_x_104) ;  /* 0x0000000000042947 */ /* 0x000fea0003800000 */
[----:B------:R4:W5:Y:S02]  /*4e90*/  LDG.E.U8 R5, desc[UR16][R12.64+0x1] ;  /* 0x000001100c057981 */ /* 0x000964000c1e1100 */
.L_x_104:
[----:B------:R-:W-:Y:S05]  /*4ea0*/  BSYNC B1 ;  /* 0x0000000000017941 */ /* 0x000fea0003800000 */
.L_x_103:
[----:B-----5:R-:W-:Y:S01]  /*4eb0*/  LOP3.LUT R5, R5, 0xff, RZ, 0xc0, !PT ;  /* 0x000000ff05057812 */ /* 0x020fe200078ec0ff */
[----:B------:R-:W-:Y:S01]  /*4ec0*/  BSSY B1, `(.L_x_105) ;  /* 0x000000b000017945 */ /* 0x000fe20003800000 */
[----:B------:R-:W-:Y:S02]  /*4ed0*/  ISETP.LT.OR P4, PT, R33, 0x9, !P0 ;  /* 0x000000092100780c */ /* 0x000fe40004781670 */
[----:B------:R-:W-:-:S05]  /*4ee0*/  F2FP.F16.E5M2.UNPACK_B R5, R5 ;  /* 0x00000005ff05723e */ /* 0x000fca00020004ff */
[----:B------:R-:W-:-:S05]  /*4ef0*/  HADD2.F32 R24, -RZ, R5.H0_H0 ;  /* 0x20000005ff187230 */ /* 0x000fca0000004100 */
[----:B------:R-:W-:-:S04]  /*4f00*/  FMUL R5, R24, R9 ;  /* 0x0000000918057220 */ /* 0x000fc80000400000 */
[----:B------:R-:W-:-:S05]  /*4f10*/  FFMA R5, R106, R8, R5 ;  /* 0x000000086a057223 */ /* 0x000fca0000000005 */
[----:B0-----:R-:W-:Y:S02]  /*4f20*/  F2FP.SATFINITE.E5M2.F32.PACK_AB_MERGE_C R25, RZ, R5, RZ ;  /* 0x00000005ff19723e */ /* 0x001fe400048060ff */
[----:B------:R-:W-:-:S03]  /*4f30*/  PRMT R5, RZ, 0x7610, R5 ;  /* 0x00007610ff057816 */ /* 0x000fc60000000005 */
[----:B------:R0:W-:Y:S01]  /*4f40*/  @!P2 STG.E.U8 desc[UR16][R6.64+0x1], R25 ;  /* 0x000001190600a986 */ /* 0x0001e2000c101110 */
[----:B------:R-:W-:Y:S05]  /*4f50*/  @P4 BRA `(.L_x_106) ;  /* 0x0000000000044947 */ /* 0x000fea0003800000 */
[----:B------:R0:W5:Y:S02]  /*4f60*/  LDG.E.U8 R5, desc[UR16][R14.64+0x8] ;  /* 0x000008100e057981 */ /* 0x000164000c1e1100 */
.L_x_106:
[----:B------:R-:W-:Y:S05]  /*4f70*/  BSYNC B1 ;  /* 0x0000000000017941 */ /* 0x000fea0003800000 */
.L_x_105:
        /* <DEDUP_REMOVED lines=12> */
.L_x_108:
[----:B------:R-:W-:Y:S05]  /*5040*/  BSYNC B1 ;  /* 0x0000000000017941 */ /* 0x000fea0003800000 */
.L_x_107:
        /* <DEDUP_REMOVED lines=12> */
.L_x_110:
[----:B------:R-:W-:Y:S05]  /*5110*/  BSYNC B1 ;  /* 0x0000000000017941 */ /* 0x000fea0003800000 */
.L_x_109:
        /* <DEDUP_REMOVED lines=12> */
.L_x_112:
[----:B------:R-:W-:Y:S05]  /*51e0*/  BSYNC B1 ;  /* 0x0000000000017941 */ /* 0x000fea0003800000 */
.L_x_111:
        /* <DEDUP_REMOVED lines=12> */
.L_x_114:
[----:B------:R-:W-:Y:S05]  /*52b0*/  BSYNC B1 ;  /* 0x0000000000017941 */ /* 0x000fea0003800000 */
.L_x_113:
        /* <DEDUP_REMOVED lines=12> */
.L_x_116:
[----:B------:R-:W-:Y:S05]  /*5380*/  BSYNC B1 ;  /* 0x0000000000017941 */ /* 0x000fea0003800000 */
.L_x_115:
        /* <DEDUP_REMOVED lines=12> */
.L_x_118:
[----:B------:R-:W-:Y:S05]  /*5450*/  BSYNC B1 ;  /* 0x0000000000017941 */ /* 0x000fea0003800000 */
.L_x_117:
        /* <DEDUP_REMOVED lines=12> */
.L_x_120:
[----:B------:R-:W-:Y:S05]  /*5520*/  BSYNC B1 ;  /* 0x0000000000017941 */ /* 0x000fea0003800000 */
.L_x_119:
        /* <DEDUP_REMOVED lines=12> */
.L_x_122:
[----:B------:R-:W-:Y:S05]  /*55f0*/  BSYNC B1 ;  /* 0x0000000000017941 */ /* 0x000fea0003800000 */
.L_x_121:
        /* <DEDUP_REMOVED lines=12> */
.L_x_124:
[----:B------:R-:W-:Y:S05]  /*56c0*/  BSYNC B1 ;  /* 0x0000000000017941 */ /* 0x000fea0003800000 */
.L_x_123:
        /* <DEDUP_REMOVED lines=12> */
.L_x_126:
[----:B------:R-:W-:Y:S05]  /*5790*/  BSYNC B1 ;  /* 0x0000000000017941 */ /* 0x000fea0003800000 */
.L_x_125:
        /* <DEDUP_REMOVED lines=12> */
.L_x_128:
[----:B------:R-:W-:Y:S05]  /*5860*/  BSYNC B1 ;  /* 0x0000000000017941 */ /* 0x000fea0003800000 */
.L_x_127:
        /* <DEDUP_REMOVED lines=12> */
.L_x_130:
[----:B------:R-:W-:Y:S05]  /*5930*/  BSYNC B1 ;  /* 0x0000000000017941 */ /* 0x000fea0003800000 */
.L_x_129:
        /* <DEDUP_REMOVED lines=12> */
.L_x_132:
[----:B------:R-:W-:Y:S05]  /*5a00*/  BSYNC B1 ;  /* 0x0000000000017941 */ /* 0x000fea0003800000 */
.L_x_131:
        /* <DEDUP_REMOVED lines=12> */
.L_x_134:
[----:B------:R-:W-:Y:S05]  /*5ad0*/  BSYNC B1 ;  /* 0x0000000000017941 */ /* 0x000fea0003800000 */
.L_x_133:
        /* <DEDUP_REMOVED lines=12> */
.L_x_136:
[----:B------:R-:W-:Y:S05]  /*5ba0*/  BSYNC B1 ;  /* 0x0000000000017941 */ /* 0x000fea0003800000 */
.L_x_135:
        /* <DEDUP_REMOVED lines=12> */
.L_x_138:
[----:B------:R-:W-:Y:S05]  /*5c70*/  BSYNC B1 ;  /* 0x0000000000017941 */ /* 0x000fea0003800000 */
.L_x_137:
        /* <DEDUP_REMOVED lines=12> */
.L_x_140:
[----:B------:R-:W-:Y:S05]  /*5d40*/  BSYNC B1 ;  /* 0x0000000000017941 */ /* 0x000fea0003800000 */
.L_x_139:
        /* <DEDUP_REMOVED lines=12> */
.L_x_142:
[----:B------:R-:W-:Y:S05]  /*5e10*/  BSYNC B1 ;  /* 0x0000000000017941 */ /* 0x000fea0003800000 */
.L_x_141:
        /* <DEDUP_REMOVED lines=12> */
.L_x_144:
[----:B------:R-:W-:Y:S05]  /*5ee0*/  BSYNC B1 ;  /* 0x0000000000017941 */ /* 0x000fea0003800000 */
.L_x_143:
        /* <DEDUP_REMOVED lines=12> */
.L_x_146:
[----:B------:R-:W-:Y:S05]  /*5fb0*/  BSYNC B1 ;  /* 0x0000000000017941 */ /* 0x000fea0003800000 */
.L_x_145:
        /* <DEDUP_REMOVED lines=12> */
.L_x_148:
[----:B------:R-:W-:Y:S05]  /*6080*/  BSYNC B1 ;  /* 0x0000000000017941 */ /* 0x000fea0003800000 */
.L_x_147:
        /* <DEDUP_REMOVED lines=12> */
.L_x_150:
[----:B------:R-:W-:Y:S05]  /*6150*/  BSYNC B1 ;  /* 0x0000000000017941 */ /* 0x000fea0003800000 */
.L_x_149:
        /* <DEDUP_REMOVED lines=12> */
.L_x_152:
[----:B------:R-:W-:Y:S05]  /*6220*/  BSYNC B1 ;  /* 0x0000000000017941 */ /* 0x000fea0003800000 */
.L_x_151:
        /* <DEDUP_REMOVED lines=12> */
.L_x_154:
[----:B------:R-:W-:Y:S05]  /*62f0*/  BSYNC B1 ;  /* 0x0000000000017941 */ /* 0x000fea0003800000 */
.L_x_153:
        /* <DEDUP_REMOVED lines=12> */
.L_x_156:
[----:B------:R-:W-:Y:S05]  /*63c0*/  BSYNC B1 ;  /* 0x0000000000017941 */ /* 0x000fea0003800000 */
.L_x_155:
[----:B-----5:R-:W-:Y:S01]  /*63d0*/  LOP3.LUT R5, R5, 0xff, RZ, 0xc0, !PT ;  /* 0x000000ff05057812 */ /* 0x020fe200078ec0ff */
[----:B------:R-:W-:Y:S01]  /*63e0*/  BSSY B1, `(.L_x_157) ;  /* 0x000000b000017945 */ /* 0x000fe20003800000 */
[----:B------:R-:W-:Y:S02]  /*63f0*/  ISETP.LT.OR P2, PT, R33, 0x39, !P1 ;  /* 0x000000392100780c */ /* 0x000fe40004f41670 */
[----:B------:R-:W-:-:S05]  /*6400*/  F2FP.F16.E5M2.UNPACK_B R5, R5 ;  /* 0x00000005ff05723e */ /* 0x000fca00020004ff */
[----:B012---:R-:W-:-:S05]  /*6410*/  HADD2.F32 R14, -RZ, R5.H0_H0 ;  /* 0x20000005ff0e7230 */ /* 0x007fca0000004100 */
[----:B------:R-:W-:-:S04]  /*6420*/  FMUL R5, R14, R9 ;  /* 0x000000090e057220 */ /* 0x000fc80000400000 */
[----:B------:R-:W-:-:S05]  /*6430*/  FFMA R5, R16, R8, R5 ;  /* 0x0000000810057223 */ /* 0x000fca0000000005 */
[----:B------:R-:W-:Y:S02]  /*6440*/  F2FP.SATFINITE.E5M2.F32.PACK_AB_MERGE_C R15, RZ, R5, RZ ;  /* 0x00000005ff0f723e */ /* 0x000fe400048060ff */
[----:B------:R-:W-:-:S03]  /*6450*/  PRMT R5, RZ, 0x7610, R5 ;  /* 0x00007610ff057816 */ /* 0x000fc60000000005 */
[----:B------:R0:W-:Y:S01]  /*6460*/  @!P0 STG.E.U8 desc[UR16][R10.64+0x39], R15 ;  /* 0x0000390f0a008986 */ /* 0x0001e2000c101110 */
[----:B------:R-:W-:Y:S05]  /*6470*/  @P2 BRA `(.L_x_158) ;  /* 0x0000000000042947 */ /* 0x000fea0003800000 */
[----:B------:R1:W5:Y:S02]  /*6480*/  LDG.E.U8 R5, desc[UR16][R12.64+0x38] ;  /* 0x000038100c057981 */ /* 0x000364000c1e1100 */
.L_x_158:
[----:B------:R-:W-:Y:S05]  /*6490*/  BSYNC B1 ;  /* 0x0000000000017941 */ /* 0x000fea0003800000 */
.L_x_157:
        /* <DEDUP_REMOVED lines=12> */
.L_x_160:
[----:B------:R-:W-:Y:S05]  /*6560*/  BSYNC B1 ;  /* 0x0000000000017941 */ /* 0x000fea0003800000 */
.L_x_159:
[----:B------:R-:W-:Y:S05]  /*6570*/  @P1 BRA `(.L_x_161) ;  /* 0x0000001000301947 */ /* 0x000fea0003800000 */
[----:B-----5:R-:W-:-:S04]  /*6580*/  LOP3.LUT R5, R5, 0xff, RZ, 0xc0, !PT ;  /* 0x000000ff05057812 */ /* 0x020fc800078ec0ff */
[----:B------:R-:W-:-:S05]  /*6590*/  F2FP.F16.E5M2.UNPACK_B R5, R5 ;  /* 0x00000005ff05723e */ /* 0x000fca00020004ff */
[----:B------:R-:W-:-:S05]  /*65a0*/  HADD2.F32 R10, -RZ, R5.H0_H0 ;  /* 0x20000005ff0a7230 */ /* 0x000fca0000004100 */
[----:B------:R-:W-:-:S04]  /*65b0*/  FMUL R5, R10, R9 ;  /* 0x000000090a057220 */ /* 0x000fc80000400000 */
[----:B------:R-:W-:-:S05]  /*65c0*/  FFMA R5, R18, R8, R5 ;  /* 0x0000000812057223 */ /* 0x000fca0000000005 */
[----:B------:R-:W-:-:S05]  /*65d0*/  F2FP.SATFINITE.E5M2.F32.PACK_AB_MERGE_C R5, RZ, R5, RZ ;  /* 0x00000005ff05723e */ /* 0x000fca00048060ff */
[----:B------:R0:W-:Y:S01]  /*65e0*/  STG.E.U8 desc[UR16][R6.64+0x39], R5 ;  /* 0x0000390506007986 */ /* 0x0001e2000c101110 */
[----:B------:R-:W-:Y:S05]  /*65f0*/  BRA `(.L_x_161) ;  /* 0x0000001000107947 */ /* 0x000fea0003800000 */
.L_x_32:
[C---:B------:R-:W-:Y:S01]  /*6600*/  ISETP.GE.AND P0, PT, R34.reuse, 0x1, PT ;  /* 0x000000012200780c */ /* 0x040fe20003f06270 */
[-C--:B--2---:R-:W-:Y:S01]  /*6610*/  FMUL R145, R145, R8.reuse ;  /* 0x0000000891917220 */ /* 0x084fe20000400000 */
[----:B------:R-:W-:Y:S01]  /*6620*/  ISETP.GE.AND P2, PT, R34, 0x9, PT ;  /* 0x000000092200780c */ /* 0x000fe20003f46270 */
[-C--:B------:R-:W-:Y:S01]  /*6630*/  FMUL R140, R140, R8.reuse ;  /* 0x000000088c8c7220 */ /* 0x080fe20000400000 */
[----:B------:R-:W-:Y:S01]  /*6640*/  ISETP.LT.OR P1, PT, R33, 0x1, !P0 ;  /* 0x000000012100780c */ /* 0x000fe20004721670 */
[-C--:B------:R-:W-:Y:S01]  /*6650*/  FMUL R143, R143, R8.reuse ;  /* 0x000000088f8f7220 */ /* 0x080fe20000400000 */
[----:B------:R-:W-:Y:S01]  /*6660*/  F2FP.SATFINITE.E5M2.F32.PACK_AB_MERGE_C R145, RZ, R145, RZ ;  /* 0x00000091ff91723e */ /* 0x000fe200048060ff */
[-C--:B------:R-:W-:Y:S01]  /*6670*/  FMUL R138, R138, R8.reuse ;  /* 0x000000088a8a7220 */ /* 0x080fe20000400000 */
[----:B------:R-:W-:Y:S01]  /*6680*/  ISETP.LT.OR P4, PT, R33, 0x2, !P0 ;  /* 0x000000022100780c */ /* 0x000fe20004781670 */
[-C--:B------:R-:W-:Y:S01]  /*6690*/  FMUL R141, R141, R8.reuse ;  /* 0x000000088d8d7220 */ /* 0x080fe20000400000 */
[C---:B------:R-:W-:Y:S01]  /*66a0*/  ISETP.LT.OR P5, PT, R33.reuse, 0x1, !P2 ;  /* 0x000000012100780c */ /* 0x040fe200057a1670 */
[-C--:B------:R-:W-:Y:S01]  /*66b0*/  FMUL R136, R136, R8.reuse ;  /* 0x0000000888887220 */ /* 0x080fe20000400000 */
[----:B------:R-:W-:Y:S01]  /*66c0*/  ISETP.LT.OR P6, PT, R33, 0x2, !P2 ;  /* 0x000000022100780c */ /* 0x000fe200057c1670 */
[----:B------:R-:W-:Y:S01]  /*66d0*/  FMUL R139, R139, R8 ;  /* 0x000000088b8b7220 */ /* 0x000fe20000400000 */
[----:B------:R-:W-:Y:S01]  /*66e0*/  F2FP.SATFINITE.E5M2.F32.PACK_AB_MERGE_C R5, RZ, R140, RZ ;  /* 0x0000008cff05723e */ /* 0x000fe200048060ff */
[-C--:B------:R-:W-:Y:S01]  /*66f0*/  FMUL R134, R134, R8.reuse ;  /* 0x0000000886867220 */ /* 0x080fe20000400000 */
[----:B------:R-:W-:Y:S01]  /*6700*/  F2FP.SATFINITE.E5M2.F32.PACK_AB_MERGE_C R143, RZ, R143, RZ ;  /* 0x0000008fff8f723e */ /* 0x000fe200048060ff */
[----:B------:R-:W-:Y:S01]  /*6710*/  @!P1 STG.E.U8 desc[UR16][R14.64], R145 ;  /* 0x000000910e009986 */ /* 0x000fe2000c101110 */
[----:B------:R-:W-:Y:S01]  /*6720*/  ISETP.LT.OR P1, PT, R33, 0x9, !P0 ;  /* 0x000000092100780c */ /* 0x000fe20004721670 */
[----:B------:R-:W-:Y:S01]  /*6730*/  FMUL R137, R137, R8 ;  /* 0x0000000889897220 */ /* 0x000fe20000400000 */
[----:B------:R-:W-:Y:S01]  /*6740*/  F2FP.SATFINITE.E5M2.F32.PACK_AB_MERGE_C R25, RZ, R138, RZ ;  /* 0x0000008aff19723e */ /* 0x000fe200048060ff */
[----:B------:R0:W-:Y:S01]  /*6750*/  @!P4 STG.E.U8 desc[UR16][R14.64+0x1], R5 ;  /* 0x000001050e00c986 */ /* 0x0001e2000c101110 */
[----:B------:R-:W-:Y:S01]  /*6760*/  F2FP.SATFINITE.E5M2.F32.PACK_AB_MERGE_C R141, RZ, R141, RZ ;  /* 0x0000008dff8d723e */ /* 0x000fe200048060ff */
[-C--:B------:R-:W-:Y:S01]  /*6770*/  FMUL R132, R132, R8.reuse ;  /* 0x0000000884847220 */ /* 0x080fe20000400000 */
[C---:B------:R-:W-:Y:S01]  /*6780*/  ISETP.LT.OR P4, PT, R33.reuse, 0xa, !P0 ;  /* 0x0000000a2100780c */ /* 0x040fe20004781670 */
[----:B------:R-:W-:Y:S01]  /*6790*/  @!P5 STG.E.U8 desc[UR16][R12.64], R143 ;  /* 0x0000008f0c00d986 */ /* 0x000fe2000c101110 */
[----:B------:R-:W-:Y:S01]  /*67a0*/  ISETP.LT.OR P5, PT, R33, 0x9, !P2 ;  /* 0x000000092100780c */ /* 0x000fe200057a1670 */
[-C--:B------:R-:W-:Y:S01]  /*67b0*/  FMUL R135, R135, R8.reuse ;  /* 0x0000000887877220 */ /* 0x080fe20000400000 */
[----:B------:R-:W-:Y:S01]  /*67c0*/  F2FP.SATFINITE.E5M2.F32.PACK_AB_MERGE_C R139, RZ, R139, RZ ;  /* 0x0000008bff8b723e */ /* 0x000fe200048060ff */
[----:B------:R1:W-:Y:S01]  /*67d0*/  @!P6 STG.E.U8 desc[UR16][R12.64+0x1], R25 ;  /* 0x000001190c00e986 */ /* 0x0003e2000c101110 */
[C---:B------:R-:W-:Y:S01]  /*67e0*/  ISETP.LT.OR P6, PT, R33.reuse, 0xa, !P2 ;  /* 0x0000000a2100780c */ /* 0x040fe200057c1670 */
[-C--:B------:R-:W-:Y:S01]  /*67f0*/  FMUL R130, R130, R8.reuse ;  /* 0x0000000882827220 */ /* 0x080fe20000400000 */
[----:B------:R-:W-:Y:S01]  /*6800*/  F2FP.SATFINITE.E5M2.F32.PACK_AB_MERGE_C R137, RZ, R137, RZ ;  /* 0x00000089ff89723e */ /* 0x000fe200048060ff */
[----:B------:R-:W-:Y:S01]  /*6810*/  @!P1 STG.E.U8 desc[UR16][R14.64+0x8], R141 ;  /* 0x0000088d0e009986 */ /* 0x000fe2000c101110 */
[----:B------:R-:W-:Y:S01]  /*6820*/  ISETP.LT.OR P1, PT, R33, 0x11, !P0 ;  /* 0x000000112100780c */ /* 0x000fe20004721670 */
[----:B------:R-:W-:Y:S01]  /*6830*/  FMUL R133, R133, R8 ;  /* 0x0000000885857220 */ /* 0x000fe20000400000 */
[----:B0-----:R-:W-:Y:S01]  /*6840*/  F2FP.SATFINITE.E5M2.F32.PACK_AB_MERGE_C R5, RZ, R136, RZ ;  /* 0x00000088ff05723e */ /* 0x001fe200048060ff */
[-C--:B------:R-:W-:Y:S01]  /*6850*/  FMUL R128, R128, R8.reuse ;  /* 0x0000000880807220 */ /* 0x080fe20000400000 */
[----:B------:R-:W-:Y:S01]  /*6860*/  F2FP.SATFINITE.E5M2.F32.PACK_AB_MERGE_C R135, RZ, R135, RZ ;  /* 0x00000087ff87723e */ /* 0x000fe200048060ff */
[----:B------:R-:W-:Y:S01]  /*6870*/  FMUL R131, R131, R8 ;  /* 0x0000000883837220 */ /* 0x000fe20000400000 */
[----:B------:R-:W-:Y:S01]  /*6880*/  F2FP.SATFINITE.E5M2.F32.PACK_AB_MERGE_C R133, RZ, R133, RZ ;  /* 0x00000085ff85723e */ /* 0x000fe200048060ff */
[----:B------:R0:W-:Y:S01]  /*6890*/  @!P4 STG.E.U8 desc[UR16][R14.64+0x9], R5 ;  /* 0x000009050e00c986 */ /* 0x0001e2000c101110 */
[----:B-1----:R-:W-:Y:S01]  /*68a0*/  F2FP.SATFINITE.E5M2.F32.PACK_AB_MERGE_C R25, RZ, R134, RZ ;  /* 0x00000086ff19723e */ /* 0x002fe200048060ff */
        /* <DEDUP_REMOVED lines=15> */
[-C--:B------:R-:W-:Y:S01]  /*69a0*/  FMUL R125, R125, R8.reuse ;  /* 0x000000087d7d7220 */ /* 0x080fe20000400000 */
[----:B------:R-:W-:Y:S01]  /*69b0*/  FMUL R120, R120, R8 ;  /* 0x0000000878787220 */ /* 0x000fe20000400000 */
[----:B------:R-:W-:Y:S01]  /*69c0*/  F2FP.SATFINITE.E5M2.F32.PACK_AB_MERGE_C R127, RZ, R127, RZ ;  /* 0x0000007fff7f723e */ /* 0x000fe200048060ff */
[----:B------:R0:W-:Y:S01]  /*69d0*/  @!P4 STG.E.U8 desc[UR16][R14.64+0x11], R5 ;  /* 0x000011050e00c986 */ /* 0x0001e2000c101110 */
[----:B-1----:R-:W-:Y:S01]  /*69e0*/  F2FP.SATFINITE.E5M2.F32.PACK_AB_MERGE_C R25, RZ, R130, RZ ;  /* 0x00000082ff19723e */ /* 0x002fe200048060ff */
[-C--:B------:R-:W-:Y:S01]  /*69f0*/  FMUL R123, R123, R8.reuse ;  /* 0x000000087b7b7220 */ /* 0x080fe20000400000 */
[C---:B------:R-:W-:Y:S01]  /*6a00*/  ISETP.LT.OR P4, PT, R33.reuse, 0x1a, !P0 ;  /* 0x0000001a2100780c */ /* 0x040fe20004781670 */
[----:B------:R-:W-:Y:S01]  /*6a10*/  @!P5 STG.E.U8 desc[UR16][R12.64+0x10], R135 ;  /* 0x000010870c00d986 */ /* 0x000fe2000c101110 */
[C---:B------:R-:W-:Y:S01]  /*6a20*/  ISETP.LT.OR P5, PT, R33.reuse, 0x19, !P2 ;  /* 0x000000192100780c */ /* 0x040fe200057a1670 */
[-C--:B------:R-:W-:Y:S01]  /*6a30*/  FMUL R118, R118, R8.reuse ;  /* 0x0000000876767220 */ /* 0x080fe20000400000 */
[----:B------:R-:W-:Y:S01]  /*6a40*/  F2FP.SATFINITE.E5M2.F32.PACK_AB_MERGE_C R125, RZ, R125, RZ ;  /* 0x0000007dff7d723e */ /* 0x000fe200048060ff */
[----:B------:R1:W-:Y:S01]  /*6a50*/  @!P6 STG.E.U8 desc[UR16][R12.64+0x11], R25 ;  /* 0x000011190c00e986 */ /* 0x0003e2000c101110 */
[----:B------:R-:W-:Y:S01]  /*6a60*/  ISETP.LT.OR P6, PT, R33, 0x1a, !P2 ;  /* 0x0000001a2100780c */ /* 0x000fe200057c1670 */
        /* <DEDUP_REMOVED lines=8> */
[-C--:B------:R-:W-:Y:S01]  /*6af0*/  FMUL R114, R114, R8.reuse ;  /* 0x0000000872727220 */ /* 0x080fe20000400000 */
[----:B------:R-:W-:Y:S01]  /*6b00*/  FMUL R112, R112, R8 ;  /* 0x0000000870707220 */ /* 0x000fe20000400000 */
[----:B-1----:R-:W-:Y:S01]  /*6b10*/  F2FP.SATFINITE.E5M2.F32.PACK_AB_MERGE_C R25, RZ, R126, RZ ;  /* 0x0000007eff19723e */ /* 0x002fe200048060ff */
[----:B------:R0:W-:Y:S01]  /*6b20*/  @!P4 STG.E.U8 desc[UR16][R14.64+0x19], R5 ;  /* 0x000019050e00c986 */ /* 0x0001e2000c101110 */
[----:B------:R-:W-:Y:S01]  /*6b30*/  ISETP.LT.OR P4, PT, R33, 0x22, !P0 ;  /* 0x000000222100780c */ /* 0x000fe20004781670 */
[-C--:B------:R-:W-:Y:S01]  /*6b40*/  FMUL R117, R117, R8.reuse ;  /* 0x0000000875757220 */ /* 0x080fe20000400000 */
[----:B------:R-:W-:Y:S01]  /*6b50*/  F2FP.SATFINITE.E5M2.F32.PACK_AB_MERGE_C R119, RZ, R119, RZ ;  /* 0x00000077ff77723e */ /* 0x000fe200048060ff */
[----:B------:R-:W-:Y:S01]  /*6b60*/  @!P5 STG.E.U8 desc[UR16][R12.64+0x18], R131 ;  /* 0x000018830c00d986 */ /* 0x000fe2000c101110 */
[----:B------:R-:W-:Y:S01]  /*6b70*/  ISETP.LT.OR P5, PT, R33, 0x21, !P2 ;  /* 0x000000212100780c */ /* 0x000fe200057a1670 */
[----:B------:R-:W-:Y:S01]  /*6b80*/  FMUL R115, R115, R8 ;  /* 0x0000000873737220 */ /* 0x000fe20000400000 */
[----:B------:R-:W-:Y:S01]  /*6b90*/  F2FP.SATFINITE.E5M2.F32.PACK_AB_MERGE_C R27, RZ, R112, RZ ;  /* 0x00000070ff1b723e */ /* 0x000fe200048060ff */
[----:B------:R1:W-:Y:S01]  /*6ba0*/  @!P6 STG.E.U8 desc[UR16][R12.64+0x19], R25 ;  /* 0x000019190c00e986 */ /* 0x0003e2000c101110 */
[----:B------:R-:W-:Y:S01]  /*6bb0*/  ISETP.LT.OR P6, PT, R33, 0x22, !P2 ;  /* 0x000000222100780c */ /* 0x000fe200057c1670 */
[-C--:B------:R-:W-:Y:S01]  /*6bc0*/  FMUL R110, R110, R8.reuse ;  /* 0x000000086e6e7220 */ /* 0x080fe20000400000 */
[-C--:B------:R-:W-:Y:S01]  /*6bd0*/  FMUL R113, R113, R8.reuse ;  /* 0x0000000871717220 */ /* 0x080fe20000400000 */
        /* <DEDUP_REMOVED lines=39> */
[-C--:B------:R-:W-:Y:S01]  /*6e50*/  FMUL R101, R101, R8.reuse ;  /* 0x0000000865657220 */ /* 0x080fe20000400000 */
[----:B------:R-:W-:Y:S01]  /*6e60*/  @!P1 STG.E.U8 desc[UR16][R14.64+0x30], R121 ;  /* 0x000030790e009986 */ /* 0x000fe2000c101110 */
[----:B------:R-:W-:Y:S01]  /*6e70*/  ISETP.LT.OR P1, PT, R33, 0x39, !P0 ;  /* 0x000000392100780c */ /* 0x000fe20004721670 */
[-C--:B------:R-:W-:Y:S01]  /*6e80*/  FMUL R99, R99, R8.reuse ;  /* 0x0000000863637220 */ /* 0x080fe20000400000 */
[----:B------:R-:W-:Y:S01]  /*6e90*/  ISETP.LT.OR P0, PT, R33, 0x3a, !P0 ;  /* 0x0000003a2100780c */ /* 0x000fe20004701670 */
[----:B------:R-:W-:Y:S01]  /*6ea0*/  FMUL R94, R94, R8 ;  /* 0x000000085e5e7220 */ /* 0x000fe20000400000 */
[----:B0-----:R-:W-:Y:S01]  /*6eb0*/  F2FP.SATFINITE.E5M2.F32.PACK_AB_MERGE_C R5, RZ, R116, RZ ;  /* 0x00000074ff05723e */ /* 0x001fe200048060ff */
[-C--:B------:R-:W-:Y:S01]  /*6ec0*/  FMUL R92, R92, R8.reuse ;  /* 0x000000085c5c7220 */ /* 0x080fe20000400000 */
[----:B------:R-:W-:Y:S01]  /*6ed0*/  F2FP.SATFINITE.E5M2.F32.PACK_AB_MERGE_C R103, RZ, R103, RZ ;  /* 0x00000067ff67723e */ /* 0x000fe200048060ff */
[----:B------:R-:W-:Y:S01]  /*6ee0*/  FMUL R95, R95, R8 ;  /* 0x000000085f5f7220 */ /* 0x000fe20000400000 */
[----:B-1----:R-:W-:Y:S01]  /*6ef0*/  F2FP.SATFINITE.E5M2.F32.PACK_AB_MERGE_C R25, RZ, R114, RZ ;  /* 0x00000072ff19723e */ /* 0x002fe200048060ff */
[----:B------:R0:W-:Y:S01]  /*6f00*/  @!P4 STG.E.U8 desc[UR16][R14.64+0x31], R5 ;  /* 0x000031050e00c986 */ /* 0x0001e2000c101110 */
[----:B------:R-:W-:Y:S01]  /*6f10*/  ISETP.LT.OR P4, PT, R33, 0x39, !P2 ;  /* 0x000000392100780c */ /* 0x000fe20005781670 */
[-C--:B------:R-:W-:Y:S01]  /*6f20*/  FMUL R97, R97, R8.reuse ;  /* 0x0000000861617220 */ /* 0x080fe20000400000 */
[----:B------:R-:W-:Y:S01]  /*6f30*/  ISETP.LT.OR P2, PT, R33, 0x3a, !P2 ;  /* 0x0000003a2100780c */ /* 0x000fe20005741670 */
[----:B------:R-:W-:Y:S01]  /*6f40*/  @!P5 STG.E.U8 desc[UR16][R12.64+0x30], R119 ;  /* 0x000030770c00d986 */ /* 0x000fe2000c101110 */
[----:B------:R-:W-:Y:S01]  /*6f50*/  F2FP.SATFINITE.E5M2.F32.PACK_AB_MERGE_C R101, RZ, R101, RZ ;  /* 0x00000065ff65723e */ /* 0x000fe200048060ff */
[-C--:B------:R-:W-:Y:S01]  /*6f60*/  FMUL R90, R90, R8.reuse ;  /* 0x000000085a5a7220 */ /* 0x080fe20000400000 */
[----:B------:R-:W-:Y:S01]  /*6f70*/  F2FP.SATFINITE.E5M2.F32.PACK_AB_MERGE_C R99, RZ, R99, RZ ;  /* 0x00000063ff63723e */ /* 0x000fe200048060ff */
[----:B------:R-:W-:Y:S01]  /*6f80*/  @!P6 STG.E.U8 desc[UR16][R12.64+0x31], R25 ;  /* 0x000031190c00e986 */ /* 0x000fe2000c101110 */
[----:B------:R-:W-:Y:S01]  /*6f90*/  F2FP.SATFINITE.E5M2.F32.PACK_AB_MERGE_C R95, RZ, R95, RZ ;  /* 0x0000005fff5f723e */ /* 0x000fe200048060ff */
[-C--:B------:R-:W-:Y:S01]  /*6fa0*/  FMUL R22, R22, R8.reuse ;  /* 0x0000000816167220 */ /* 0x080fe20000400000 */
[-C--:B------:R-:W-:Y:S01]  /*6fb0*/  FMUL R93, R93, R8.reuse ;  /* 0x000000085d5d7220 */ /* 0x080fe20000400000 */
[----:B------:R-:W-:Y:S01]  /*6fc0*/  @!P0 STG.E.U8 desc[UR16][R14.64+0x39], R27 ;  /* 0x0000391b0e008986 */ /* 0x000fe2000c101110 */
[----:B------:R-:W-:Y:S01]  /*6fd0*/  ISETP.GE.AND P0, PT, R34, 0x81, PT ;  /* 0x000000812200780c */ /* 0x000fe20003f06270 */
[----:B------:R-:W-:Y:S01]  /*6fe0*/  FMUL R91, R91, R8 ;  /* 0x000000085b5b7220 */ /* 0x000fe20000400000 */
[----:B0-----:R-:W-:Y:S01]  /*6ff0*/  F2FP.SATFINITE.E5M2.F32.PACK_AB_MERGE_C R5, RZ, R110, RZ ;  /* 0x0000006eff05723e */ /* 0x001fe200048060ff */
[----:B------:R0:W-:Y:S01]  /*7000*/  @!P1 STG.E.U8 desc[UR16][R14.64+0x38], R117 ;  /* 0x000038750e009986 */ /* 0x0001e2000c101110 */
[C---:B------:R-:W-:Y:S01]  /*7010*/  ISETP.LT.OR P6, PT, R33.reuse, 0x1, !P0 ;  /* 0x000000012100780c */ /* 0x040fe200047c1670 */
[-C--:B------:R-:W-:Y:S01]  /*7020*/  FMUL R88, R88, R8.reuse ;  /* 0x0000000858587220 */ /* 0x080fe20000400000 */
[----:B------:R-:W-:Y:S01]  /*7030*/  ISETP.LT.OR P5, PT, R33, 0x2, !P0 ;  /* 0x000000022100780c */ /* 0x000fe200047a1670 */
[----:B------:R-:W-:Y:S01]  /*7040*/  @!P4 STG.E.U8 desc[UR16][R12.64+0x38], R115 ;  /* 0x000038730c00c986 */ /* 0x000fe2000c101110 */
[----:B------:R-:W-:Y:S01]  /*7050*/  ISETP.GE.AND P1, PT, R34, 0x89, PT ;  /* 0x000000892200780c */ /* 0x000fe20003f26270 */
[-C--:B------:R-:W-:Y:S01]  /*7060*/  FMUL R21, R21, R8.reuse ;  /* 0x0000000815157220 */ /* 0x080fe20000400000 */
[----:B------:R-:W-:Y:S01]  /*7070*/  F2FP.SATFINITE.E5M2.F32.PACK_AB_MERGE_C R97, RZ, R97, RZ ;  /* 0x00000061ff61723e */ /* 0x000fe200048060ff */
[----:B------:R1:W-:Y:S01]  /*7080*/  @!P2 STG.E.U8 desc[UR16][R12.64+0x39], R5 ;  /* 0x000039050c00a986 */ /* 0x0003e2000c101110 */
[----:B------:R-:W-:Y:S01]  /*7090*/  ISETP.LT.OR P4, PT, R33, 0x1, !P1 ;  /* 0x000000012100780c */ /* 0x000fe20004f81670 */
[-C--:B------:R-:W-:Y:S01]  /*70a0*/  FMUL R89, R89, R8.reuse ;  /* 0x0000000859597220 */ /* 0x080fe20000400000 */
[----:B------:R-:W-:Y:S01]  /*70b0*/  ISETP.LT.OR P2, PT, R33, 0xa, !P0 ;  /* 0x0000000a2100780c */ /* 0x000fe20004741670 */
[----:B------:R-:W-:Y:S01]  /*70c0*/  FMUL R23, R23, R8 ;  /* 0x0000000817177220 */ /* 0x000fe20000400000 */
[----:B0-----:R-:W-:Y:S01]  /*70d0*/  F2FP.SATFINITE.E5M2.F32.PACK_AB_MERGE_C R15, RZ, R108, RZ ;  /* 0x0000006cff0f723e */ /* 0x001fe200048060ff */
[----:B------:R-:W-:Y:S01]  /*70e0*/  @!P6 STG.E.U8 desc[UR16][R10.64], R113 ;  /* 0x000000710a00e986 */ /* 0x000fe2000c101110 */
[C---:B------:R-:W-:Y:S01]  /*70f0*/  ISETP.LT.OR P6, PT, R33.reuse, 0x2, !P1 ;  /* 0x000000022100780c */ /* 0x040fe20004fc1670 */
[-C--:B------:R-:W-:Y:S01]  /*7100*/  FMUL R20, R20, R8.reuse ;  /* 0x0000000814147220 */ /* 0x080fe20000400000 */
[----:B------:R-:W-:Y:S01]  /*7110*/  F2FP.SATFINITE.E5M2.F32.PACK_AB_MERGE_C R93, RZ, R93, RZ ;  /* 0x0000005dff5d723e */ /* 0x000fe200048060ff */
[----:B------:R-:W-:Y:S01]  /*7120*/  @!P5 STG.E.U8 desc[UR16][R10.64+0x1], R15 ;  /* 0x0000010f0a00d986 */ /* 0x000fe2000c101110 */
[----:B------:R-:W-:Y:S01]  /*7130*/  ISETP.LT.OR P5, PT, R33, 0x9, !P0 ;  /* 0x000000092100780c */ /* 0x000fe200047a1670 */
[----:B------:R-:W-:Y:S01]  /*7140*/  FMUL R17, R17, R8 ;  /* 0x0000000811117220 */ /* 0x000fe20000400000 */
[----:B-1----:R-:W-:Y:S01]  /*7150*/  F2FP.SATFINITE.E5M2.F32.PACK_AB_MERGE_C R5, RZ, R106, RZ ;  /* 0x0000006aff05723e */ /* 0x002fe200048060ff */
[----:B------:R-:W-:Y:S01]  /*7160*/  @!P4 STG.E.U8 desc[UR16][R6.64], R111 ;  /* 0x0000006f0600c986 */ /* 0x000fe2000c101110 */
[----:B------:R-:W-:Y:S01]  /*7170*/  F2FP.SATFINITE.E5M2.F32.PACK_AB_MERGE_C R13, RZ, R104, RZ ;  /* 0x00000068ff0d723e */ /* 0x000fe200048060ff */
[-C--:B------:R-:W-:Y:S01]  /*7180*/  FMUL R16, R16, R8.reuse ;  /* 0x0000000810107220 */ /* 0x080fe20000400000 */
[----:B------:R-:W-:Y:S01]  /*7190*/  ISETP.LT.OR P4, PT, R33, 0x9, !P1 ;  /* 0x000000092100780c */ /* 0x000fe20004f81670 */
[-C--:B------:R-:W-:Y:S01]  /*71a0*/  FMUL R19, R19, R8.reuse ;  /* 0x0000000813137220 */ /* 0x080fe20000400000 */
[----:B------:R-:W-:Y:S01]  /*71b0*/  F2FP.SATFINITE.E5M2.F32.PACK_AB_MERGE_C R91, RZ, R91, RZ ;  /* 0x0000005bff5b723e */ /* 0x000fe200048060ff */
[----:B------:R0:W-:Y:S01]  /*71c0*/  @!P6 STG.E.U8 desc[UR16][R6.64+0x1], R5 ;  /* 0x000001050600e986 */ /* 0x0001e2000c101110 */
[C---:B------:R-:W-:Y:S01]  /*71d0*/  ISETP.LT.OR P6, PT, R33.reuse, 0xa, !P1 ;  /* 0x0000000a2100780c */ /* 0x040fe20004fc1670 */
[----:B------:R-:W-:Y:S01]  /*71e0*/  FMUL R18, R18, R8 ;  /* 0x0000000812127220 */ /* 0x000fe20000400000 */
[----:B------:R-:W-:Y:S01]  /*71f0*/  F2FP.SATFINITE.E5M2.F32.PACK_AB_MERGE_C R21, RZ, R21, RZ ;  /* 0x00000015ff15723e */ /* 0x000fe200048060ff */
[----:B------:R1:W-:Y:S01]  /*7200*/  @!P2 STG.E.U8 desc[UR16][R10.64+0x9], R13 ;  /* 0x0000090d0a00a986 */ /* 0x0003e2000c101110 */
[----:B------:R-:W-:-:S02]  /*7210*/  ISETP.LT.OR P2, PT, R33, 0x12, !P0 ;  /* 0x000000122100780c */ /* 0x000fc40004741670 */
[----:B------:R-:W-:Y:S01]  /*7220*/  F2FP.SATFINITE.E5M2.F32.PACK_AB_MERGE_C R89, RZ, R89, RZ ;  /* 0x00000059ff59723e */ /* 0x000fe200048060ff */
[----:B------:R-:W-:Y:S01]  /*7230*/  @!P5 STG.E.U8 desc[UR16][R10.64+0x8], R107 ;  /* 0x0000086b0a00d986 */ /* 0x000fe2000c101110 */
[C---:B------:R-:W-:Y:S02]  /*7240*/  ISETP.LT.OR P5, PT, R33.reuse, 0x11, !P0 ;  /* 0x000000112100780c */ /* 0x040fe400047a1670 */
[----:B------:R-:W-:Y:S01]  /*7250*/  F2FP.SATFINITE.E5M2.F32.PACK_AB_MERGE_C R23, RZ, R23, RZ ;  /* 0x00000017ff17723e */ /* 0x000fe200048060ff */
[----:B------:R-:W-:Y:S01]  /*7260*/  @!P4 STG.E.U8 desc[UR16][R6.64+0x8], R109 ;  /* 0x0000086d0600c986 */ /* 0x000fe2000c101110 */
[----:B0-----:R-:W-:Y:S02]  /*7270*/  F2FP.SATFINITE.E5M2.F32.PACK_AB_MERGE_C R5, RZ, R102, RZ ;  /* 0x00000066ff05723e */ /* 0x001fe400048060ff */
[C---:B------:R-:W-:Y:S02]  /*7280*/  ISETP.LT.OR P4, PT, R33.reuse, 0x11, !P1 ;  /* 0x000000112100780c */ /* 0x040fe40004f81670 */
[----:B-1----:R-:W-:Y:S01]  /*7290*/  F2FP.SATFINITE.E5M2.F32.PACK_AB_MERGE_C R13, RZ, R98, RZ ;  /* 0x00000062ff0d723e */ /* 0x002fe200048060ff */
[----:B------:R0:W-:Y:S01]  /*72a0*/  @!P6 STG.E.U8 desc[UR16][R6.64+0x9], R5 ;  /* 0x000009050600e986 */ /* 0x0001e2000c101110 */
[----:B------:R-:W-:-:S02]  /*72b0*/  ISETP.LT.OR P6, PT, R33, 0x12, !P1 ;  /* 0x000000122100780c */ /* 0x000fc40004fc1670 */
[----:B------:R-:W-:Y:S01]  /*72c0*/  F2FP.SATFINITE.E5M2.F32.PACK_AB_MERGE_C R17, RZ, R17, RZ ;  /* 0x00000011ff11723e */ /* 0x000fe200048060ff */
[----:B------:R1:W-:Y:S01]  /*72d0*/  @!P2 STG.E.U8 desc[UR16][R10.64+0x11], R13 ;  /* 0x0000110d0a00a986 */ /* 0x0003e2000c101110 */
[C---:B------:R-:W-:Y:S02]  /*72e0*/  ISETP.LT.OR P2, PT, R33.reuse, 0x1a, !P0 ;  /* 0x0000001a2100780c */ /* 0x040fe40004741670 */
[----:B------:R-:W-:Y:S01]  /*72f0*/  F2FP.SATFINITE.E5M2.F32.PACK_AB_MERGE_C R19, RZ, R19, RZ ;  /* 0x00000013ff13723e */ /* 0x000fe200048060ff */
[----:B------:R-:W-:Y:S01]  /*7300*/  @!P5 STG.E.U8 desc[UR16][R10.64+0x10], R105 ;  /* 0x000010690a00d986 */ /* 0x000fe2000c101110 */
[----:B------:R-:W-:Y:S02]  /*7310*/  ISETP.LT.OR P5, PT, R33, 0x19, !P0 ;  /* 0x000000192100780c */ /* 0x000fe400047a1670 */
[----:B------:R-:W-:Y:S01]  /*7320*/  F2FP.SATFINITE.E5M2.F32.PACK_AB_MERGE_C R15, RZ, R18, RZ ;  /* 0x00000012ff0f723e */ /* 0x000fe200048060ff */
[----:B------:R-:W-:Y:S01]  /*7330*/  @!P4 STG.E.U8 desc[UR16][R6.64+0x10], R103 ;  /* 0x000010670600c986 */ /* 0x000fe2000c101110 */
[----:B0-----:R-:W-:-:S02]  /*7340*/  F2FP.SATFINITE.E5M2.F32.PACK_AB_MERGE_C R5, RZ, R100, RZ ;  /* 0x00000064ff05723e */ /* 0x001fc400048060ff */
[C---:B------:R-:W-:Y:S02]  /*7350*/  ISETP.LT.OR P4, PT, R33.reuse, 0x19, !P1 ;  /* 0x000000192100780c */ /* 0x040fe40004f81670 */
[----:B-1----:R-:W-:Y:S01]  /*7360*/  F2FP.SATFINITE.E5M2.F32.PACK_AB_MERGE_C R13, RZ, R96, RZ ;  /* 0x00000060ff0d723e */ /* 0x002fe200048060ff */
[----:B------:R0:W-:Y:S01]  /*7370*/  @!P6 STG.E.U8 desc[UR16][R6.64+0x11], R5 ;  /* 0x000011050600e986 */ /* 0x0001e2000c101110 */
[----:B------:R-:W-:-:S03]  /*7380*/  ISETP.LT.OR P6, PT, R33, 0x1a, !P1 ;  /* 0x0000001a2100780c */ /* 0x000fc60004fc1670 */
[----:B------:R1:W-:Y:S01]  /*7390*/  @!P2 STG.E.U8 desc[UR16][R10.64+0x19], R13 ;  /* 0x0000190d0a00a986 */ /* 0x0003e2000c101110 */
[----:B------:R-:W-:-:S03]  /*73a0*/  ISETP.LT.OR P2, PT, R33, 0x22, !P0 ;  /* 0x000000222100780c */ /* 0x000fc60004741670 */
[----:B------:R-:W-:Y:S01]  /*73b0*/  @!P5 STG.E.U8 desc[UR16][R10.64+0x18], R101 ;  /* 0x000018650a00d986 */ /* 0x000fe2000c101110 */
[C---:B------:R-:W-:Y:S02]  /*73c0*/  ISETP.LT.OR P5, PT, R33.reuse, 0x21, !P0 ;  /* 0x000000212100780c */ /* 0x040fe400047a1670 */
[----:B0-----:R-:W-:Y:S01]  /*73d0*/  F2FP.SATFINITE.E5M2.F32.PACK_AB_MERGE_C R5, RZ, R94, RZ ;  /* 0x0000005eff05723e */ /* 0x001fe200048060ff */
[----:B------:R-:W-:Y:S01]  /*73e0*/  @!P4 STG.E.U8 desc[UR16][R6.64+0x18], R99 ;  /* 0x000018630600c986 */ /* 0x000fe2000c101110 */
        /* <DEDUP_REMOVED lines=25> */
[C---:B------:R-:W-:Y:S02]  /*7580*/  ISETP.LT.OR P2, PT, R33.reuse, 0x39, !P0 ;  /* 0x000000392100780c */ /* 0x040fe40004741670 */
[C---:B------:R-:W-:Y:S01]  /*7590*/  ISETP.LT.OR P0, PT, R33.reuse, 0x3a, !P0 ;  /* 0x0000003a2100780c */ /* 0x040fe20004701670 */
[----:B------:R1:W-:Y:S01]  /*75a0*/  @!P5 STG.E.U8 desc[UR16][R10.64+0x30], R89 ;  /* 0x000030590a00d986 */ /* 0x0003e2000c101110 */
[C---:B------:R-:W-:Y:S02]  /*75b0*/  ISETP.LT.OR P5, PT, R33.reuse, 0x39, !P1 ;  /* 0x000000392100780c */ /* 0x040fe40004fa1670 */
[----:B------:R-:W-:Y:S01]  /*75c0*/  ISETP.LT.OR P1, PT, R33, 0x3a, !P1 ;  /* 0x0000003a2100780c */ /* 0x000fe20004f21670 */
[----:B------:R1:W-:Y:S01]  /*75d0*/  @!P4 STG.E.U8 desc[UR16][R6.64+0x30], R23 ;  /* 0x000030170600c986 */ /* 0x0003e2000c101110 */
[----:B0-----:R-:W-:-:S05]  /*75e0*/  F2FP.SATFINITE.E5M2.F32.PACK_AB_MERGE_C R5, RZ, R20, RZ ;  /* 0x00000014ff05723e */ /* 0x001fca00048060ff */
[----:B------:R1:W-:Y:S04]  /*75f0*/  @!P6 STG.E.U8 desc[UR16][R6.64+0x31], R5 ;  /* 0x000031050600e986 */ /* 0x0003e8000c101110 */
[----:B------:R1:W-:Y:S04]  /*7600*/  @!P2 STG.E.U8 desc[UR16][R10.64+0x38], R17 ;  /* 0x000038110a00a986 */ /* 0x0003e8000c101110 */
[----:B------:R1:W-:Y:S04]  /*7610*/  @!P0 STG.E.U8 desc[UR16][R10.64+0x39], R13 ;  /* 0x0000390d0a008986 */ /* 0x0003e8000c101110 */
[----:B------:R1:W-:Y:S04]  /*7620*/  @!P5 STG.E.U8 desc[UR16][R6.64+0x38], R19 ;  /* 0x000038130600d986 */ /* 0x0003e8000c101110 */
[----:B------:R1:W-:Y:S02]  /*7630*/  @!P1 STG.E.U8 desc[UR16][R6.64+0x39], R15 ;  /* 0x0000390f06009986 */ /* 0x0003e4000c101110 */
.L_x_161:
[----:B------:R-:W-:Y:S05]  /*7640*/  BSYNC B0 ;  /* 0x0000000000007941 */ /* 0x000fea0003800000 */
.L_x_31:
[----:B------:R-:W-:Y:S01]  /*7650*/  ULDC UR6, c[0x0][0xc] ;  /* 0x0000030000067ab9 */ /* 0x000fe20000000800 */
[----:B------:R-:W-:Y:S01]  /*7660*/  ULDC UR7, c[0x0][0x10] ;  /* 0x0000040000077ab9 */ /* 0x000fe20000000800 */
[----:B01---5:R-:W0:Y:S01]  /*7670*/  LDC R5, c[0x0][0x14] ;  /* 0x00000500ff057b82 */ /* 0x023e220000000800 */
[----:B------:R-:W-:Y:S01]  /*7680*/  UIMAD.WIDE.U32 UR6, UR6, UR7, URZ ;  /* 0x00000007060672a5 */ /* 0x000fe2000f8e003f */
[----:B------:R-:W-:Y:S01]  /*7690*/  PRMT R7, RZ, 0x7610, R7 ;  /* 0x00007610ff077816 */ /* 0x000fe20000000007 */
[----:B------:R-:W-:-:S04]  /*76a0*/  IMAD.MOV.U32 R6, RZ, RZ, -0x1 ;  /* 0xffffffffff067424 */ /* 0x000fc800078e00ff */
[----:B0-----:R-:W-:-:S04]  /*76b0*/  IMAD.WIDE.U32 R2, R5, UR6, R2 ;  /* 0x0000000605027c25 */ /* 0x001fc8000f8e0002 */
[----:B------:R-:W-:Y:S01]  /*76c0*/  IMAD R5, R5, UR7, RZ ;  /* 0x0000000705057c24 */ /* 0x000fe2000f8e02ff */
[----:B------:R-:W-:Y:S02]  /*76d0*/  ULDC.64 UR6, c[0x0][0x650] ;  /* 0x0001940000067ab9 */ /* 0x000fe40000000a00 */
[----:B------:R-:W-:Y:S01]  /*76e0*/  ISETP.GE.U32.AND P0, PT, R2, UR6, PT ;  /* 0x0000000602007c0c */ /* 0x000fe2000bf06070 */
[----:B------:R-:W-:Y:S02]  /*76f0*/  IMAD.IADD R3, R3, 0x1, R5 ;  /* 0x0000000103037824 */ /* 0x000fe400078e0205 */
[----:B------:R-:W-:-:S03]  /*7700*/  IMAD.MOV.U32 R5, RZ, RZ, -0x1 ;  /* 0xffffffffff057424 */ /* 0x000fc600078e00ff */
[----:B------:R-:W-:-:S13]  /*7710*/  ISETP.GE.U32.AND.EX P0, PT, R3, UR7, PT, P0 ;  /* 0x0000000703007c0c */ /* 0x000fda000bf06100 */
[----:B------:R-:W-:Y:S05]  /*7720*/  @P0 BRA `(.L_x_162) ;  /* 0x0000000400600947 */ /* 0x000fea0003800000 */
[----:B------:R-:W0:Y:S01]  /*7730*/  S2R R20, SR_CTAID.X ;  /* 0x0000000000147919 */ /* 0x000e220000002500 */
[----:B------:R-:W1:Y:S01]  /*7740*/  LDC.64 R14, c[0x0][0x628] ;  /* 0x00018a00ff0e7b82 */ /* 0x000e620000000a00 */
[----:B------:R-:W-:Y:S01]  /*7750*/  ULDC UR6, c[0x0][0x150] ;  /* 0x0000540000067ab9 */ /* 0x000fe20000000800 */
[----:B--234-:R-:W-:Y:S01]  /*7760*/  IMAD.MOV.U32 R12, RZ, RZ, R2 ;  /* 0x000000ffff0c7224 */ /* 0x01cfe200078e0002 */
[----:B------:R-:W2:Y:S01]  /*7770*/  S2R R22, SR_CTAID.Y ;  /* 0x0000000000167919 */ /* 0x000ea20000002600 */
[----:B------:R-:W-:-:S04]  /*7780*/  IMAD.MOV.U32 R13, RZ, RZ, R3 ;  /* 0x000000ffff0d7224 */ /* 0x000fc800078e0003 */
[----:B------:R-:W3:Y:S08]  /*7790*/  LDC R23, c[0x0][0x144] ;  /* 0x00005100ff177b82 */ /* 0x000ef00000000800 */
[----:B------:R-:W4:Y:S08]  /*77a0*/  LDC R16, c[0x0][0x630] ;  /* 0x00018c00ff107b82 */ /* 0x000f300000000800 */
[----:B------:R-:W2:Y:S01]  /*77b0*/  LDC.64 R18, c[0x0][0x620] ;  /* 0x00018800ff127b82 */ /* 0x000ea20000000a00 */
[----:B-1----:R-:W-:-:S04]  /*77c0*/  ISETP.NE.U32.AND P0, PT, R14, RZ, PT ;  /* 0x000000ff0e00720c */ /* 0x002fc80003f05070 */
[----:B------:R-:W-:Y:S02]  /*77d0*/  ISETP.NE.AND.EX P0, PT, R15, RZ, PT, P0 ;  /* 0x000000ff0f00720c */ /* 0x000fe40003f05300 */
[----:B0-----:R-:W-:-:S05]  /*77e0*/  I2FP.F32.U32 R5, R20 ;  /* 0x0000001400057245 */ /* 0x001fca0000201000 */
[----:B------:R-:W-:-:S04]  /*77f0*/  FMUL R5, R5, UR6 ;  /* 0x0000000605057c20 */ /* 0x000fc80008400000 */
[----:B------:R0:W1:Y:S02]  /*7800*/  F2I.U32.TRUNC.NTZ R21, R5 ;  /* 0x0000000500157305 */ /* 0x000064000020f000 */
[----:B---34-:R-:W-:Y:S05]  /*7810*/  @!P0 BRA `(.L_x_163) ;  /* 0x0000000000288947 */ /* 0x018fea0003800000 */
[----:B0-----:R-:W0:Y:S02]  /*7820*/  LDC R5, c[0x0][0x634] ;  /* 0x00018d00ff057b82 */ /* 0x001e240000000800 */
        /* <DEDUP_REMOVED lines=9> */
.L_x_163:
[-CC-:B------:R-:W-:Y:S01]  /*78c0*/  SHF.R.U64 R17, R12, R16.reuse, R13.reuse ;  /* 0x000000100c117219 */ /* 0x180fe2000000120d */
[----:B------:R-:W3:Y:S01]  /*78d0*/  LDC.64 R28, c[0x0][0x640] ;  /* 0x00019000ff1c7b82 */ /* 0x000ee20000000a00 */
[----:B0-----:R-:W-:Y:S01]  /*78e0*/  SHF.R.U32.HI R5, RZ, R16, R13 ;  /* 0x00000010ff057219 */ /* 0x001fe2000001160d */
[----:B-1----:R-:W-:Y:S01]  /*78f0*/  IMAD.MOV R21, RZ, RZ, -R21 ;  /* 0x000000ffff157224 */ /* 0x002fe200078e0a15 */
[----:B------:R-:W-:Y:S01]  /*7900*/  IADD3 R11, P0, RZ, -R17, RZ ;  /* 0x80000011ff0b7210 */ /* 0x000fe20007f1e0ff */
[----:B------:R-:W-:Y:S02]  /*7910*/  ULDC UR6, c[0x0][0x154] ;  /* 0x0000550000067ab9 */ /* 0x000fe40000000800 */
[----:B------:R-:W-:Y:S02]  /*7920*/  IMAD R23, R23, R21, R20 ;  /* 0x0000001517177224 */ /* 0x000fe400078e0214 */
[----:B------:R-:W0:Y:S01]  /*7930*/  LDC R12, c[0x0][0x618] ;  /* 0x00018600ff0c7b82 */ /* 0x000e220000000800 */
[----:B------:R-:W-:-:S02]  /*7940*/  IMAD.X R5, RZ, RZ, ~R5, P0 ;  /* 0x000000ffff057224 */ /* 0x000fc400000e0e05 */
[----:B--2---:R-:W-:-:S04]  /*7950*/  IMAD.WIDE.U32 R6, R11, R18, R2 ;  /* 0x000000120b067225 */ /* 0x004fc800078e0002 */
[----:B------:R-:W-:Y:S01]  /*7960*/  IMAD R10, R5, R18, RZ ;  /* 0x00000012050a7224 */ /* 0x000fe200078e02ff */
[----:B------:R-:W1:Y:S03]  /*7970*/  LDC R24, c[0x0][0x608] ;  /* 0x00018200ff187b82 */ /* 0x000e660000000800 */
[----:B------:R-:W-:Y:S02]  /*7980*/  IMAD R5, R11, R19, R10 ;  /* 0x000000130b057224 */ /* 0x000fe400078e020a */
[----:B------:R-:W-:Y:S02]  /*7990*/  IMAD.MOV.U32 R11, RZ, RZ, 0x1 ;  /* 0x00000001ff0b7424 */ /* 0x000fe400078e00ff */
[----:B------:R-:W-:Y:S01]  /*79a0*/  IMAD.IADD R5, R7, 0x1, R5 ;  /* 0x0000000107057824 */ /* 0x000fe200078e0205 */
[----:B------:R-:W2:Y:S01]  /*79b0*/  LDC R26, c[0x0][0x658] ;  /* 0x00019600ff1a7b82 */ /* 0x000ea20000000800 */
[----:B------:R-:W-:-:S02]  /*79c0*/  I2FP.F32.U32 R7, R22 ;  /* 0x0000001600077245 */ /* 0x000fc40000201000 */
[----:B---3--:R-:W-:-:S03]  /*79d0*/  ISETP.NE.U32.AND P0, PT, R28, RZ, PT ;  /* 0x000000ff1c00720c */ /* 0x008fc60003f05070 */
[----:B------:R-:W-:Y:S01]  /*79e0*/  FMUL R10, R7, UR6 ;  /* 0x00000006070a7c20 */ /* 0x000fe20008400000 */
[----:B------:R-:W-:Y:S01]  /*79f0*/  ISETP.NE.AND.EX P0, PT, R29, RZ, PT, P0 ;  /* 0x000000ff1d00720c */ /* 0x000fe20003f05300 */
[----:B------:R-:W3:Y:S01]  /*7a00*/  LDC R21, c[0x0][0x148] ;  /* 0x00005200ff157b82 */ /* 0x000ee20000000800 */
[-CC-:B0-----:R-:W-:Y:S01]  /*7a10*/  SHF.R.U64 R16, R6, R12.reuse, R5.reuse ;  /* 0x0000000c06107219 */ /* 0x181fe20000001205 */
[----:B------:R0:W4:Y:S01]  /*7a20*/  F2I.U32.TRUNC.NTZ R18, R10 ;  /* 0x0000000a00127305 */ /* 0x000122000020f000 */
[----:B------:R-:W-:Y:S01]  /*7a30*/  SHF.R.U32.HI R5, RZ, R12, R5 ;  /* 0x0000000cff057219 */ /* 0x000fe20000011605 */
[----:B------:R-:W-:-:S04]  /*7a40*/  IMAD.MOV.U32 R7, RZ, RZ, -0x1 ;  /* 0xffffffffff077424 */ /* 0x000fc800078e00ff */
[----:B------:R-:W0:Y:S01]  /*7a50*/  LDC R20, c[0x0][0x600] ;  /* 0x00018000ff147b82 */ /* 0x000e220000000800 */
[-CC-:B-1----:R-:W-:Y:S02]  /*7a60*/  SHF.R.U64 R14, R16, R24.reuse, R5.reuse ;  /* 0x00000018100e7219 */ /* 0x182fe40000001205 */
[----:B------:R-:W-:-:S05]  /*7a70*/  SHF.R.U32.HI R5, RZ, R24, R5 ;  /* 0x00000018ff057219 */ /* 0x000fca0000011605 */
[----:B------:R-:W1:Y:S01]  /*7a80*/  LDC R27, c[0x0][0x648] ;  /* 0x00019200ff1b7b82 */ /* 0x000e620000000800 */
[-C--:B--2---:R-:W-:Y:S02]  /*7a90*/  SHF.L.U32 R6, R7, R26.reuse, RZ ;  /* 0x0000001a07067219 */ /* 0x084fe400000006ff */
[-CC-:B------:R-:W-:Y:S02]  /*7aa0*/  SHF.R.U64 R19, R14, R26.reuse, R5.reuse ;  /* 0x0000001a0e137219 */ /* 0x180fe40000001205 */
[----:B------:R-:W-:Y:S02]  /*7ab0*/  SHF.R.U32.HI R7, RZ, R26, R5 ;  /* 0x0000001aff077219 */ /* 0x000fe40000011605 */
[----:B------:R-:W-:Y:S01]  /*7ac0*/  LOP3.LUT R25, RZ, R6, RZ, 0x33, !PT ;  /* 0x00000006ff197212 */ /* 0x000fe200078e33ff */
[----:B------:R-:W2:Y:S01]  /*7ad0*/  LDC R30, c[0x0][0x638] ;  /* 0x00018e00ff1e7b82 */ /* 0x000ea20000000800 */
[----:B------:R-:W-:Y:S01]  /*7ae0*/  SHF.L.U32 R26, R11, R26, RZ ;  /* 0x0000001a0b1a7219 */ /* 0x000fe200000006ff */
[----:B------:R-:W-:-:S06]  /*7af0*/  IMAD.MOV.U32 R6, RZ, RZ, R19 ;  /* 0x000000ffff067224 */ /* 0x000fcc00078e0013 */
[----:B------:R-:W0:Y:S01]  /*7b00*/  LDC R31, c[0x0][0x610] ;  /* 0x00018400ff1f7b82 */ /* 0x000e220000000800 */
[----:B----4-:R-:W-:Y:S05]  /*7b10*/  @!P0 BRA `(.L_x_164) ;  /* 0x0000000000288947 */ /* 0x010fea0003800000 */
[----:B------:R-:W4:Y:S02]  /*7b20*/  LDC R6, c[0x0][0x64c] ;  /* 0x00019300ff067b82 */ /* 0x000f240000000800 */
[----:B----4-:R-:W-:-:S05]  /*7b30*/  IADD3 R5, P0, R19, R6, RZ ;  /* 0x0000000613057210 */ /* 0x010fca0007f1e0ff */
[----:B------:R-:W-:-:S04]  /*7b40*/  IMAD.X R15, RZ, RZ, R7, P0 ;  /* 0x000000ffff0f7224 */ /* 0x000fc800000e0607 */
[----:B------:R-:W-:-:S04]  /*7b50*/  IMAD.WIDE.U32 R6, R15, R28, RZ ;  /* 0x0000001c0f067225 */ /* 0x000fc800078e00ff */
[----:B0-----:R-:W-:-:S04]  /*7b60*/  IMAD.WIDE.U32 R10, P0, R5, R29, R6 ;  /* 0x0000001d050a7225 */ /* 0x001fc80007800006 */
[----:B------:R-:W-:-:S04]  /*7b70*/  IMAD.WIDE.U32 R6, R5, R28, RZ ;  /* 0x0000001c05067225 */ /* 0x000fc800078e00ff */
[----:B------:R-:W-:Y:S01]  /*7b80*/  IMAD.X R13, RZ, RZ, RZ, P0 ;  /* 0x000000ffff0d7224 */ /* 0x000fe200000e06ff */
[----:B------:R-:W-:Y:S01]  /*7b90*/  IADD3 RZ, P0, R7, R10, RZ ;  /* 0x0000000a07ff7210 */ /* 0x000fe20007f1e0ff */
[----:B------:R-:W-:-:S04]  /*7ba0*/  IMAD.MOV.U32 R12, RZ, RZ, R11 ;  /* 0x000000ffff0c7224 */ /* 0x000fc800078e000b */
[----:B------:R-:W-:-:S08]  /*7bb0*/  IMAD.WIDE.U32.X R6, R15, R29, R12, P0 ;  /* 0x0000001d0f067225 */ /* 0x000fd000000e040c */
.L_x_164:
[----:B-1----:R-:W-:Y:S01]  /*7bc0*/  SHF.R.U64 R5, R6, R27, R7 ;  /* 0x0000001b06057219 */ /* 0x002fe20000001207 */
[----:B0-----:R-:W-:Y:S01]  /*7bd0*/  VIADD R7, R20, 0xffffffff ;  /* 0xffffffff14077836 */ /* 0x001fe20000000000 */
[----:B------:R-:W-:Y:S01]  /*7be0*/  LOP3.LUT R32, R14, R25, RZ, 0xc0, !PT ;  /* 0x000000190e207212 */ /* 0x000fe200078ec0ff */
[----:B------:R-:W-:Y:S02]  /*7bf0*/  IMAD.MOV R18, RZ, RZ, -R18 ;  /* 0x000000ffff127224 */ /* 0x000fe400078e0a12 */
[----:B------:R-:W-:Y:S01]  /*7c00*/  IMAD.MOV R6, RZ, RZ, -R5 ;  /* 0x000000ffff067224 */ /* 0x000fe200078e0a05 */
[----:B------:R-:W-:Y:S01]  /*7c10*/  LOP3.LUT R16, R16, R7, RZ, 0xc0, !PT ;  /* 0x0000000710107212 */ /* 0x000fe200078ec0ff */
[----:B------:R-:W-:Y:S02]  /*7c20*/  IMAD R32, R26, R5, R32 ;  /* 0x000000051a207224 */ /* 0x000fe400078e0220 */
[----:B---3--:R-:W-:Y:S02]  /*7c30*/  @P3 IMAD R23, R21, R18, R22 ;  /* 0x0000001215173224 */ /* 0x008fe400078e0216 */
[----:B--2---:R-:W-:-:S02]  /*7c40*/  IMAD R5, R6, R30, R19 ;  /* 0x0000001e06057224 */ /* 0x004fc400078e0213 */
[----:B------:R-:W-:Y:S02]  /*7c50*/  IMAD R32, R32, R31, R23 ;  /* 0x0000001f20207224 */ /* 0x000fe400078e0217 */
[----:B------:R-:W-:Y:S02]  /*7c60*/  IMAD R5, R5, R20, R16 ;  /* 0x0000001405057224 */ /* 0x000fe400078e0210 */
[----:B------:R-:W-:-:S03]  /*7c70*/  IMAD.MOV.U32 R7, RZ, RZ, 0x1 ;  /* 0x00000001ff077424 */ /* 0x000fc600078e00ff */
[----:B------:R-:W-:Y:S02]  /*7c80*/  SEL R6, R5, R32, !P3 ;  /* 0x0000002005067207 */ /* 0x000fe40005800000 */
[----:B------:R-:W-:Y:S01]  /*7c90*/  SEL R32, R32, R5, !P3 ;  /* 0x0000000520207207 */ /* 0x000fe20005800000 */
[----:B------:R-:W-:-:S07]  /*7ca0*/  IMAD.MOV.U32 R5, RZ, RZ, R17 ;  /* 0x000000ffff057224 */ /* 0x000fce00078e0011 */
.L_x_162:
[----:B------:R-:W-:Y:S01]  /*7cb0*/  UIADD3 UR5, UR9, UR5, URZ ;  /* 0x0000000509057290 */ /* 0x000fe2000fffe03f */
[----:B------:R-:W-:Y:S01]  /*7cc0*/  LOP3.LUT P0, RZ, R7, 0xff, RZ, 0xc0, !PT ;  /* 0x000000ff07ff7812 */ /* 0x000fe2000780c0ff */
[----:B------:R-:W-:Y:S02]  /*7cd0*/  IMAD.MOV.U32 R7, RZ, RZ, R32 ;  /* 0x000000ffff077224 */ /* 0x000fe400078e0020 */
[----:B------:R-:W-:Y:S02]  /*7ce0*/  USHF.R.U32.HI UR6, URZ, 0x1, UR5 ;  /* 0x000000013f067899 */ /* 0x000fe40008011605 */
[----:B------:R-:W-:Y:S02]  /*7cf0*/  UISETP.GT.U32.AND UP1, UPT, UR5, 0x1, UPT ;  /* 0x000000010500788c */ /* 0x000fe4000bf24070 */
[----:B------:R-:W-:Y:S02]  /*7d00*/  ULOP3.LUT UR6, UR6, 0x1, URZ, 0xc0, !UPT ;  /* 0x0000000106067892 */ /* 0x000fe4000f8ec03f */
[----:B------:R-:W-:-:S02]  /*7d10*/  UISETP.LT.U32.AND UP1, UPT, UR9, 0x2, UP1 ;  /* 0x000000020900788c */ /* 0x000fc40008f21070 */
[----:B------:R-:W-:Y:S02]  /*7d20*/  UISETP.NE.U32.AND UP0, UPT, UR6, 0x1, UPT ;  /* 0x000000010600788c */ /* 0x000fe4000bf05070 */
[----:B------:R-:W-:Y:S02]  /*7d30*/  USEL UR7, URZ, 0x1, !UP1 ;  /* 0x000000013f077887 */ /* 0x000fe4000c800000 */
[----:B------:R-:W-:Y:S02]  /*7d40*/  UISETP.GT.U32.AND UP0, UPT, UR9, 0x1, !UP0 ;  /* 0x000000010900788c */ /* 0x000fe4000c704070 */
[----:B------:R-:W-:Y:S02]  /*7d50*/  ULOP3.LUT UR5, UR5, 0x1, URZ, 0xc0, !UPT ;  /* 0x0000000105057892 */ /* 0x000fe4000f8ec03f */
[----:B------:R-:W-:-:S04]  /*7d60*/  USEL UR6, URZ, 0x1, !UP0 ;  /* 0x000000013f067887 */ /* 0x000fc8000c000000 */
[----:B------:R-:W-:Y:S01]  /*7d70*/  ULOP3.LUT UR4, UR6, UR4, UR7, 0x96, !UPT ;  /* 0x0000000406047292 */ /* 0x000fe2000f8e9607 */
[----:B------:R-:W-:Y:S11]  /*7d80*/  @P0 BRA `(.L_x_165) ;  /* 0xffffff9000540947 */ /* 0x000ff6000383ffff */
[----:B------:R-:W-:Y:S05]  /*7d90*/  EXIT ;  /* 0x000000000000794d */ /* 0x000fea0003800000 */
.L_x_3:
[----:B0-----:R-:W-:Y:S01]  /*7da0*/  ULDC.64 UR4, c[0x0][0x650] ;  /* 0x0001940000047ab9 */ /* 0x001fe20000000a00 */
        /* <DEDUP_REMOVED lines=25> */
.L_x_167:
[--C-:B------:R-:W-:Y:S01]  /*7f40*/  SHF.R.U64 R16, R14, R18, R15.reuse ;  /* 0x000000120e107219 */ /* 0x100fe2000000120f */
[----:B------:R-:W0:Y:S01]  /*7f50*/  LDC R22, c[0x0][0x618] ;  /* 0x00018600ff167b82 */ /* 0x000e220000000800 */
[----:B------:R-:W-:Y:S01]  /*7f60*/  I2FP.F32.U32 R7, R8 ;  /* 0x0000000800077245 */ /* 0x000fe20000201000 */
[----:B------:R-:W-:Y:S01]  /*7f70*/  ULDC UR4, c[0x0][0x150] ;  /* 0x0000540000047ab9 */ /* 0x000fe20000000800 */
[----:B------:R-:W-:Y:S02]  /*7f80*/  SHF.R.U32.HI R6, RZ, R18, R15 ;  /* 0x00000012ff067219 */ /* 0x000fe4000001160f */
[----:B------:R-:W-:Y:S01]  /*7f90*/  IADD3 R9, P0, RZ, -R16, RZ ;  /* 0x80000010ff097210 */ /* 0x000fe20007f1e0ff */
[----:B------:R-:W-:Y:S01]  /*7fa0*/  FMUL R13, R7, UR4 ;  /* 0x00000004070d7c20 */ /* 0x000fe20008400000 */
[----:B------:R-:W-:Y:S01]  /*7fb0*/  ULDC UR4, c[0x0][0x154] ;  /* 0x0000550000047ab9 */ /* 0x000fe20000000800 */
[----:B------:R-:W1:Y:S02]  /*7fc0*/  LDC.64 R24, c[0x0][0x640] ;  /* 0x00019000ff187b82 */ /* 0x000e640000000a00 */
[----:B------:R-:W-:-:S02]  /*7fd0*/  IMAD.X R11, RZ, RZ, ~R6, P0 ;  /* 0x000000ffff0b7224 */ /* 0x000fc400000e0e06 */
[----:B------:R-:W2:Y:S01]  /*7fe0*/  F2I.U32.TRUNC.NTZ R13, R13 ;  /* 0x0000000d000d7305 */ /* 0x000ea2000020f000 */
[----:B------:R-:W-:-:S03]  /*7ff0*/  IMAD.WIDE.U32 R6, R9, R20, R2 ;  /* 0x0000001409067225 */ /* 0x000fc600078e0002 */
[----:B------:R-:W3:Y:S01]  /*8000*/  LDC R15, c[0x0][0x144] ;  /* 0x00005100ff0f7b82 */ /* 0x000ee20000000800 */
[----:B------:R-:W-:-:S04]  /*8010*/  IMAD R12, R11, R20, RZ ;  /* 0x000000140b0c7224 */ /* 0x000fc800078e02ff */
[----:B------:R-:W-:Y:S02]  /*8020*/  IMAD R9, R9, R21, R12 ;  /* 0x0000001509097224 */ /* 0x000fe400078e020c */
[----:B------:R-:W-:Y:S01]  /*8030*/  IMAD.MOV.U32 R12, RZ, RZ, -0x1 ;  /* 0xffffffffff0c7424 */ /* 0x000fe200078e00ff */
[----:B------:R-:W4:Y:S01]  /*8040*/  LDC R18, c[0x0][0x608] ;  /* 0x00018200ff127b82 */ /* 0x000f220000000800 */
[----:B------:R-:W-:Y:S01]  /*8050*/  IMAD.IADD R7, R7, 0x1, R9 ;  /* 0x0000000107077824 */ /* 0x000fe200078e0209 */
[----:B------:R-:W-:-:S04]  /*8060*/  I2FP.F32.U32 R9, R10 ;  /* 0x0000000a00097245 */ /* 0x000fc80000201000 */
[-C--:B0-----:R-:W-:Y:S01]  /*8070*/  SHF.R.U64 R14, R6, R22.reuse, R7 ;  /* 0x00000016060e7219 */ /* 0x081fe20000001207 */
[----:B--2---:R-:W-:Y:S01]  /*8080*/  IMAD.MOV R6, RZ, RZ, -R13 ;  /* 0x000000ffff067224 */ /* 0x004fe200078e0a0d */
[----:B------:R-:W0:Y:S01]  /*8090*/  LDC R11, c[0x0][0x658] ;  /* 0x00019600ff0b7b82 */ /* 0x000e220000000800 */
[----:B-1----:R-:W-:Y:S01]  /*80a0*/  ISETP.NE.U32.AND P0, PT, R24, RZ, PT ;  /* 0x000000ff1800720c */ /* 0x002fe20003f05070 */
[----:B------:R-:W-:Y:S01]  /*80b0*/  FMUL R9, R9, UR4 ;  /* 0x0000000409097c20 */ /* 0x000fe20008400000 */
[----:B------:R-:W-:Y:S02]  /*80c0*/  SHF.R.U32.HI R7, RZ, R22, R7 ;  /* 0x00000016ff077219 */ /* 0x000fe40000011607 */
[----:B------:R-:W-:-:S03]  /*80d0*/  ISETP.NE.AND.EX P0, PT, R25, RZ, PT, P0 ;  /* 0x000000ff1900720c */ /* 0x000fc60003f05300 */
[----:B------:R-:W1:Y:S01]  /*80e0*/  LDC R21, c[0x0][0x148] ;  /* 0x00005200ff157b82 */ /* 0x000e620000000800 */
[----:B---3--:R-:W-:Y:S02]  /*80f0*/  IMAD R22, R15, R6, R8 ;  /* 0x000000060f167224 */ /* 0x008fe400078e0208 */
[----:B------:R-:W-:-:S05]  /*8100*/  IMAD.MOV.U32 R8, RZ, RZ, 0x1 ;  /* 0x00000001ff087424 */ /* 0x000fca00078e00ff */
[----:B------:R-:W2:Y:S01]  /*8110*/  LDC R20, c[0x0][0x600] ;  /* 0x00018000ff147b82 */ /* 0x000ea20000000800 */
[-CC-:B----4-:R-:W-:Y:S02]  /*8120*/  SHF.R.U64 R17, R14, R18.reuse, R7.reuse ;  /* 0x000000120e117219 */ /* 0x190fe40000001207 */
[----:B------:R-:W-:Y:S02]  /*8130*/  SHF.R.U32.HI R6, RZ, R18, R7 ;  /* 0x00000012ff067219 */ /* 0x000fe40000011607 */
[----:B------:R3:W4:Y:S03]  /*8140*/  F2I.U32.TRUNC.NTZ R18, R9 ;  /* 0x0000000900127305 */ /* 0x000726000020f000 */
[----:B------:R-:W1:Y:S01]  /*8150*/  LDC R23, c[0x0][0x648] ;  /* 0x00019200ff177b82 */ /* 0x000e620000000800 */
[-C--:B0-----:R-:W-:Y:S02]  /*8160*/  SHF.R.U64 R19, R17, R11.reuse, R6 ;  /* 0x0000000b11137219 */ /* 0x081fe40000001206 */
[----:B------:R-:W-:-:S02]  /*8170*/  SHF.L.U32 R12, R12, R11, RZ ;  /* 0x0000000b0c0c7219 */ /* 0x000fc400000006ff */
[-C--:B------:R-:W-:Y:S01]  /*8180*/  SHF.R.U32.HI R7, RZ, R11.reuse, R6 ;  /* 0x0000000bff077219 */ /* 0x080fe20000011606 */
[----:B------:R-:W-:Y:S01]  /*8190*/  IMAD.MOV.U32 R6, RZ, RZ, R19 ;  /* 0x000000ffff067224 */ /* 0x000fe200078e0013 */
[----:B------:R-:W-:Y:S01]  /*81a0*/  SHF.L.U32 R27, R8, R11, RZ ;  /* 0x0000000b081b7219 */ /* 0x000fe200000006ff */
[----:B------:R-:W0:Y:S01]  /*81b0*/  LDC R26, c[0x0][0x638] ;  /* 0x00018e00ff1a7b82 */ /* 0x000e220000000800 */
[----:B------:R-:W-:-:S07]  /*81c0*/  LOP3.LUT R28, RZ, R12, RZ, 0x33, !PT ;  /* 0x0000000cff1c7212 */ /* 0x000fce00078e33ff */
[----:B------:R-:W0:Y:S01]  /*81d0*/  LDC R29, c[0x0][0x610] ;  /* 0x00018400ff1d7b82 */ /* 0x000e220000000800 */
[----:B---34-:R-:W-:Y:S05]  /*81e0*/  @!P0 BRA `(.L_x_168) ;  /* 0x0000000000288947 */ /* 0x018fea0003800000 */
        /* <DEDUP_REMOVED lines=10> */
.L_x_168:
[----:B-1----:R-:W-:Y:S01]  /*8290*/  SHF.R.U64 R7, R6, R23, R7 ;  /* 0x0000001706077219 */ /* 0x002fe20000001207 */
[----:B--2---:R-:W-:Y:S01]  /*82a0*/  VIADD R9, R20, 0xffffffff ;  /* 0xffffffff14097836 */ /* 0x004fe20000000000 */
[----:B------:R-:W-:Y:S01]  /*82b0*/  LOP3.LUT R6, R17, R28, RZ, 0xc0, !PT ;  /* 0x0000001c11067212 */ /* 0x000fe200078ec0ff */
[----:B------:R-:W-:Y:S02]  /*82c0*/  IMAD.MOV R18, RZ, RZ, -R18 ;  /* 0x000000ffff127224 */ /* 0x000fe400078e0a12 */
[----:B------:R-:W-:Y:S02]  /*82d0*/  IMAD.MOV R8, RZ, RZ, -R7 ;  /* 0x000000ffff087224 */ /* 0x000fe400078e0a07 */
[----:B------:R-:W-:Y:S01]  /*82e0*/  IMAD R11, R27, R7, R6 ;  /* 0x000000071b0b7224 */ /* 0x000fe200078e0206 */
[----:B------:R-:W-:Y:S01]  /*82f0*/  LOP3.LUT R7, R14, R9, RZ, 0xc0, !PT ;  /* 0x000000090e077212 */ /* 0x000fe200078ec0ff */
[----:B------:R-:W-:Y:S02]  /*8300*/  @P3 IMAD R22, R21, R18, R10 ;  /* 0x0000001215163224 */ /* 0x000fe400078e020a */
[----:B0-----:R-:W-:-:S02]  /*8310*/  IMAD R6, R8, R26, R19 ;  /* 0x0000001a08067224 */ /* 0x001fc400078e0213 */
[----:B------:R-:W-:Y:S02]  /*8320*/  IMAD R11, R11, R29, R22 ;  /* 0x0000001d0b0b7224 */ /* 0x000fe400078e0216 */
[----:B------:R-:W-:Y:S02]  /*8330*/  IMAD R6, R6, R20, R7 ;  /* 0x0000001406067224 */ /* 0x000fe400078e0207 */
[----:B------:R-:W-:-:S03]  /*8340*/  IMAD.MOV.U32 R8, RZ, RZ, 0x1 ;  /* 0x00000001ff087424 */ /* 0x000fc600078e00ff */
[----:B------:R-:W-:Y:S02]  /*8350*/  SEL R15, R6, R11, !P3 ;  /* 0x0000000b060f7207 */ /* 0x000fe40005800000 */
[----:B------:R-:W-:Y:S01]  /*8360*/  SEL R11, R11, R6, !P3 ;  /* 0x000000060b0b7207 */ /* 0x000fe20005800000 */
[----:B------:R-:W-:Y:S01]  /*8370*/  IMAD.MOV.U32 R6, RZ, RZ, R16 ;  /* 0x000000ffff067224 */ /* 0x000fe200078e0010 */
[----:B------:R-:W-:-:S07]  /*8380*/  PRMT R7, R8, 0x7610, R7 ;  /* 0x0000761008077816 */ /* 0x000fce0000000007 */
.L_x_166:
[----:B------:R-:W-:-:S08]  /*8390*/  NOP ;  /* 0x0000000000007918 */ /* 0x000fd00000000000 */
[----:B------:R-:W0:-:S00]  /*83a0*/  USETMAXREG.DEALLOC.CTAPOOL 0x28 ;  /* 0x00000028000079c8 */ /* 0x000e0000080e0500 */
[----:B0-----:R-:W-:-:S13]  /*83b0*/  ISETP.NE.AND P0, PT, R5, RZ, PT ;  /* 0x000000ff0500720c */ /* 0x001fda0003f05270 */
[----:B------:R-:W-:Y:S05]  /*83c0*/  @P0 EXIT ;  /* 0x000000000000094d */ /* 0x000fea0003800000 */
[----:B------:R-:W-:Y:S01]  /*83d0*/  LOP3.LUT P0, RZ, R7, 0xff, RZ, 0xc0, !PT ;  /* 0x000000ff07ff7812 */ /* 0x000fe2000780c0ff */
[----:B------:R-:W-:Y:S02]  /*83e0*/  IMAD.MOV.U32 R12, RZ, RZ, 0x1 ;  /* 0x00000001ff0c7424 */ /* 0x000fe400078e00ff */
[----:B------:R-:W-:-:S10]  /*83f0*/  IMAD.MOV.U32 R5, RZ, RZ, RZ ;  /* 0x000000ffff057224 */ /* 0x000fd400078e00ff */
[----:B------:R-:W-:Y:S05]  /*8400*/  @!P0 BRA `(.L_x_169) ;  /* 0x0000000c00348947 */ /* 0x000fea0003800000 */
[----:B------:R-:W0:Y:S01]  /*8410*/  LDC R5, c[0x0][0x28c] ;  /* 0x0000a300ff057b82 */ /* 0x000e220000000800 */
[----:B------:R-:W-:Y:S01]  /*8420*/  ULDC UR5, c[0x0][0x600] ;  /* 0x0001800000057ab9 */ /* 0x000fe20000000800 */
[----:B------:R-:W-:Y:S01]  /*8430*/  ULDC UR4, c[0x0][0xc] ;  /* 0x0000030000047ab9 */ /* 0x000fe20000000800 */
[----:B------:R-:W-:Y:S01]  /*8440*/  UIADD3 UR16, UR5, -0x1, URZ ;  /* 0xffffffff05107890 */ /* 0x000fe2000fffe03f */
[C---:B------:R-:W-:Y:S01]  /*8450*/  LOP3.LUT P4, RZ, R0.reuse, 0x7f, RZ, 0xc0, !PT ;  /* 0x0000007f00ff7812 */ /* 0x040fe2000788c0ff */
[----:B------:R-:W-:Y:S01]  /*8460*/  ULDC UR6, c[0x0][0x658] ;  /* 0x0001960000067ab9 */ /* 0x000fe20000000800 */
[----:B------:R-:W-:Y:S01]  /*8470*/  ULDC UR5, c[0x0][0x10] ;  /* 0x0000040000057ab9 */ /* 0x000fe20000000800 */
[----:B------:R-:W-:Y:S01]  /*8480*/  UMOV UR7, 0xffffffff ;  /* 0xffffffff00077882 */ /* 0x000fe20000000000 */
[----:B------:R-:W-:Y:S01]  /*8490*/  UMOV UR8, 0x1 ;  /* 0x0000000100087882 */ /* 0x000fe20000000000 */
[----:B------:R-:W-:Y:S01]  /*84a0*/  UIMAD.WIDE.U32 UR4, UR4, UR5, URZ ;  /* 0x00000005040472a5 */ /* 0x000fe2000f8e003f */
[----:B------:R-:W-:Y:S01]  /*84b0*/  LOP3.LUT P0, RZ, R0, 0x1f, RZ, 0xc0, !PT ;  /* 0x0000001f00ff7812 */ /* 0x000fe2000780c0ff */
[----:B------:R-:W-:Y:S01]  /*84c0*/  USHF.L.U32 UR7, UR7, UR6, URZ ;  /* 0x0000000607077299 */ /* 0x000fe2000800063f */
[----:B------:R-:W-:Y:S01]  /*84d0*/  BSSY B0, `(.L_x_169) ;  /* 0x00000c0000007945 */ /* 0x000fe20003800000 */
[----:B------:R-:W-:Y:S01]  /*84e0*/  USHF.L.U32 UR18, UR8, UR6, URZ ;  /* 0x0000000608127299 */ /* 0x000fe2000800063f */
[----:B------:R-:W-:Y:S01]  /*84f0*/  IMAD.MOV.U32 R14, RZ, RZ, 0x1 ;  /* 0x00000001ff0e7424 */ /* 0x000fe200078e00ff */
[----:B------:R-:W-:Y:S01]  /*8500*/  LOP3.LUT R17, R4, 0x2, RZ, 0xfc, !PT ;  /* 0x0000000204117812 */ /* 0x000fe200078efcff */
[----:B------:R-:W-:Y:S01]  /*8510*/  ULDC UR6, c[0x0][0x14] ;  /* 0x0000050000067ab9 */ /* 0x000fe20000000800 */
[----:B------:R-:W-:Y:S01]  /*8520*/  PLOP3.LUT P0, PT, P0, P4, PT, 0x8a, 0x0 ;  /* 0x000000000000781c */ /* 0x000fe20000709172 */
[----:B------:R-:W-:Y:S01]  /*8530*/  UIMAD.WIDE.U32 UR20, UR4, UR6, URZ ;  /* 0x00000006041472a5 */ /* 0x000fe2000f8e003f */
[----:B------:R-:W-:Y:S01]  /*8540*/  IMAD.MOV.U32 R12, RZ, RZ, 0x1 ;  /* 0x00000001ff0c7424 */ /* 0x000fe200078e00ff */
[----:B------:R-:W-:-:S02]  /*8550*/  UIMAD UR13, UR5, UR6, URZ ;  /* 0x00000006050d72a4 */ /* 0x000fc4000f8e023f */
[----:B------:R-:W-:Y:S01]  /*8560*/  ULOP3.LUT UR17, URZ, UR7, URZ, 0x33, !UPT ;  /* 0x000000073f117292 */ /* 0x000fe2000f8e333f */
[----:B0-----:R-:W-:Y:S01]  /*8570*/  VIADD R5, R5, 0x3f ;  /* 0x0000003f05057836 */ /* 0x001fe20000000000 */
[----:B------:R-:W-:Y:S01]  /*8580*/  UIADD3 UR13, UR21, UR13, URZ ;  /* 0x0000000d150d7290 */ /* 0x000fe2000fffe03f */
[----:B------:R-:W-:-:S03]  /*8590*/  ULDC.64 UR22, c[0x0][0x198] ;  /* 0x0000660000167ab9 */ /* 0x000fc60000000a00 */
[----:B------:R-:W-:-:S04]  /*85a0*/  SHF.R.S32.HI R8, RZ, 0x1f, R5 ;  /* 0x0000001fff087819 */ /* 0x000fc80000011405 */
[----:B------:R-:W-:Y:S01]  /*85b0*/  LEA.HI R8, R8, R5, RZ, 0x6 ;  /* 0x0000000508087211 */ /* 0x000fe200078f30ff */
[----:B------:R-:W-:-:S03]  /*85c0*/  IMAD.MOV.U32 R5, RZ, RZ, RZ ;  /* 0x000000ffff057224 */ /* 0x000fc600078e00ff */
[----:B------:R-:W-:-:S05]  /*85d0*/  SHF.R.S32.HI R16, RZ, 0x6, R8 ;  /* 0x00000006ff107819 */ /* 0x000fca0000011408 */
[----:B------:R-:W-:-:S07]  /*85e0*/  VIADD R13, R16, 0x1 ;  /* 0x00000001100d7836 */ /* 0x000fce0000000000 */
.L_x_181:
[----:B------:R-:W-:-:S03]  /*85f0*/  UMOV UR4, 0xffffffff ;  /* 0xffffffff00047882 */ /* 0x000fc60000000000 */
[----:B------:R-:W-:Y:S05]  /*8600*/  BRA.DIV UR4, `(.L_x_170) ;  /* 0x0000000e045c7947 */ /* 0x000fea000b800000 */
[----:B------:R-:W-:-:S13]  /*8610*/  ELECT P1, URZ, PT ;  /* 0x00000000003f782f */ /* 0x000fda0003820000 */
.L_x_190:
[----:B------:R-:W0:Y:S01]  /*8620*/  LDC R0, c[0x0][0x28c] ;  /* 0x0000a300ff007b82 */ /* 0x000e220000000800 */
[----:B------:R-:W-:Y:S01]  /*8630*/  BSSY B1, `(.L_x_171) ;  /* 0x0000037000017945 */ /* 0x000fe20003800000 */
[----:B0-----:R-:W-:-:S13]  /*8640*/  ISETP.LT.OR P1, PT, R0, 0x1, !P1 ;  /* 0x000000010000780c */ /* 0x001fda0004f21670 */
[----:B------:R-:W-:Y:S05]  /*8650*/  @P1 BRA `(.L_x_172) ;  /* 0x0000000000d01947 */ /* 0x000fea0003800000 */
[----:B------:R-:W-:Y:S02]  /*8660*/  IMAD.SHL.U32 R15, R15, 0x40, RZ ;  /* 0x000000400f0f7824 */ /* 0x000fe400078e00ff */
[----:B------:R-:W-:Y:S02]  /*8670*/  IMAD.SHL.U32 R11, R11, 0x100, RZ ;  /* 0x000001000b0b7824 */ /* 0x000fe400078e00ff */
[----:B------:R-:W-:Y:S02]  /*8680*/  IMAD.MOV.U32 R20, RZ, RZ, RZ ;  /* 0x000000ffff147224 */ /* 0x000fe400078e00ff */
[----:B------:R-:W-:Y:S02]  /*8690*/  IMAD.MOV.U32 R0, RZ, RZ, R13 ;  /* 0x000000ffff007224 */ /* 0x000fe400078e000d */
[----:B------:R-:W-:Y:S02]  /*86a0*/  IMAD.MOV.U32 R7, RZ, RZ, R12 ;  /* 0x000000ffff077224 */ /* 0x000fe400078e000c */
[----:B------:R-:W-:-:S07]  /*86b0*/  IMAD.MOV.U32 R8, RZ, RZ, R5 ;  /* 0x000000ffff087224 */ /* 0x000fce00078e0005 */
.L_x_176:
[----:B------:R-:W0:Y:S01]  /*86c0*/  S2R R10, SR_CgaCtaId ;  /* 0x00000000000a7919 */ /* 0x000e220000008800 */
[----:B------:R-:W-:-:S04]  /*86d0*/  MOV R9, 0x400 ;  /* 0x0000040000097802 */ /* 0x000fc80000000f00 */
[----:B0-----:R-:W-:Y:S02]  /*86e0*/  LEA R19, R10, R9, 0x18 ;  /* 0x000000090a137211 */ /* 0x001fe400078ec0ff */
[----:B------:R-:W-:Y:S01]  /*86f0*/  SHF.L.U32 R9, R7, 0x1f, RZ ;  /* 0x0000001f07097819 */ /* 0x000fe200000006ff */
[----:B------:R-:W0:Y:S02]  /*8700*/  @!P4 LDC R10, c[0x0][0x500] ;  /* 0x00014000ff0acb82 */ /* 0x000e240000000800 */
[----:B------:R-:W-:-:S04]  /*8710*/  IMAD R18, R8, 0x8, R19 ;  /* 0x0000000808127824 */ /* 0x000fc800078e0213 */
[----:B------:R-:W1:Y:S02]  /*8720*/  SYNCS.PHASECHK.TRANS64.TRYWAIT P1, [R18+URZ+0x10], R9 ;  /* 0x00001009120075a7 */ /* 0x000e64000802017f */
[----:B-1----:R-:W-:Y:S05]  /*8730*/  @!P1 BRA `(.L_x_173) ;  /* 0x0000000c00309947 */ /* 0x002fea0003800000 */
.L_x_191:
[----:B-1----:R-:W-:Y:S01]  /*8740*/  PRMT R9, R17, 0x9910, RZ ;  /* 0x0000991011097816 */ /* 0x002fe200000000ff */
[----:B0-----:R0:W-:Y:S03]  /*8750*/  @!P4 SYNCS.ARRIVE.TRANS64 RZ, [R18+URZ], R10 ;  /* 0x0000000a12ffc9a7 */ /* 0x0011e6000800003f */
[----:B------:R-:W-:-:S13]  /*8760*/  ISETP.NE.AND P1, PT, R9, 0x2, PT ;  /* 0x000000020900780c */ /* 0x000fda0003f25270 */
[----:B0-----:R-:W-:Y:S05]  /*8770*/  @P1 BRA `(.L_x_174) ;  /* 0x0000000000041947 */ /* 0x001fea0003800000 */
[----:B------:R-:W-:Y:S01]  /*8780*/  BPT.TRAP 0x1 ;  /* 0x000000040000795c */ /* 0x000fe20000300000 */
.L_x_174:
[----:B------:R-:W-:Y:S05]  /*8790*/  @P0 BRA `(.L_x_175) ;  /* 0x0000000000040947 */ /* 0x000fea0003800000 */
[----:B------:R-:W-:Y:S01]  /*87a0*/  BPT.TRAP 0x1 ;  /* 0x000000040000795c */ /* 0x000fe20000300000 */
.L_x_175:
[--C-:B------:R-:W-:Y:S01]  /*87b0*/  IMAD R9, R8, 0x4000, R19.reuse ;  /* 0x0000400008097824 */ /* 0x100fe200078e0213 */
[----:B------:R-:W-:Y:S01]  /*87c0*/  R2UR UR9, R18 ;  /* 0x00000000120972ca */ /* 0x000fe200000e0000 */
[----:B------:R-:W-:Y:S01]  /*87d0*/  IMAD R19, R8, 0x1000, R19 ;  /* 0x0000100008137824 */ /* 0x000fe200078e0213 */
[----:B------:R-:W-:Y:S01]  /*87e0*/  UIADD3 UR4, UP0, UR22, 0xf0, URZ ;  /* 0x000000f016047890 */ /* 0x000fe2000ff1e03f */
[----:B------:R-:W-:Y:S01]  /*87f0*/  VIADD R0, R0, 0xffffffff ;  /* 0xffffffff00007836 */ /* 0x000fe20000000000 */
[----:B------:R-:W-:Y:S01]  /*8800*/  R2UR UR5, R9 ;  /* 0x00000000090572ca */ /* 0x000fe200000e0000 */
[----:B------:R-:W-:Y:S01]  /*8810*/  UIADD3 UR24, UP1, UR22, 0x1f0, URZ ;  /* 0x000001f016187890 */ /* 0x000fe2000ff3e03f */
[----:B------:R-:W-:Y:S01]  /*8820*/  R2UR UR8, R19 ;  /* 0x00000000130872ca */ /* 0x000fe200000e0000 */
[----:B------:R-:W-:Y:S01]  /*8830*/  VIADD R8, R8, 0x1 ;  /* 0x0000000108087836 */ /* 0x000fe20000000000 */
[----:B------:R-:W-:Y:S01]  /*8840*/  R2UR UR11, R11 ;  /* 0x000000000b0b72ca */ /* 0x000fe200000e0000 */
[----:B------:R-:W-:Y:S01]  /*8850*/  UIADD3.X UR25, URZ, UR23, URZ, UP1, !UPT ;  /* 0x000000173f197290 */ /* 0x000fe20008ffe43f */
[----:B------:R-:W-:Y:S01]  /*8860*/  R2UR UR10, R20 ;  /* 0x00000000140a72ca */ /* 0x000fe200000e0000 */
[----:B------:R-:W-:Y:S01]  /*8870*/  UMOV UR6, 0x0 ;  /* 0x0000000000067882 */ /* 0x000fe20000000000 */
[----:B------:R-:W-:Y:S01]  /*8880*/  R2UR UR12, R6 ;  /* 0x00000000060c72ca */ /* 0x000fe200000e0000 */
[----:B------:R-:W-:Y:S01]  /*8890*/  UMOV UR7, 0x10000000 ;  /* 0x1000000000077882 */ /* 0x000fe20000000000 */
[----:B------:R-:W-:Y:S01]  /*88a0*/  R2UR UR19, R15 ;  /* 0x000000000f1372ca */ /* 0x000fe200000e0000 */
[----:B------:R-:W-:Y:S01]  /*88b0*/  VIADD R20, R20, 0x40 ;  /* 0x0000004014147836 */ /* 0x000fe20000000000 */
[----:B------:R-:W-:Y:S01]  /*88c0*/  ISETP.GT.AND P2, PT, R0, 0x1, PT ;  /* 0x000000010000780c */ /* 0x000fe20003f44270 */
[----:B------:R-:W-:Y:S01]  /*88d0*/  UIADD3 UR14, UR5, 0x100, URZ ;  /* 0x00000100050e7890 */ /* 0x000fe2000fffe03f */
[----:B------:R-:W-:Y:S01]  /*88e0*/  ISETP.NE.AND P1, PT, R8, 0x2, PT ;  /* 0x000000020800780c */ /* 0x000fe20003f25270 */
[----:B------:R-:W-:-:S02]  /*88f0*/  UIADD3.X UR5, URZ, UR23, URZ, UP0, !UPT ;  /* 0x000000173f057290 */ /* 0x000fc400087fe43f */
[----:B------:R-:W-:Y:S01]  /*8900*/  UIADD3 UR15, UR8, 0x8100, URZ ;  /* 0x00008100080f7890 */ /* 0x000fe2000fffe03f */
[----:B------:R-:W-:Y:S02]  /*8910*/  SEL R10, RZ, 0x1, P1 ;  /* 0x00000001ff0a7807 */ /* 0x000fe40000800000 */
[----:B------:R-:W-:Y:S01]  /*8920*/  UMOV UR8, UR14 ;  /* 0x0000000e00087c82 */ /* 0x000fe20008000000 */
[----:B------:R-:W-:Y:S02]  /*8930*/  SEL R8, R8, RZ, P1 ;  /* 0x000000ff08087207 */ /* 0x000fe40000800000 */
[----:B------:R-:W-:Y:S01]  /*8940*/  LOP3.LUT R7, R7, R10, RZ, 0x3c, !PT ;  /* 0x0000000a07077212 */ /* 0x000fe200078e3cff */
[----:B------:R0:W-:Y:S02]  /*8950*/  UTMALDG.3D [UR8], [UR4], desc[UR6] ;  /* 0x00000608040075b4 */ /* 0x0001e40008011000 */
[----:B0-----:R-:W-:Y:S01]  /*8960*/  UMOV UR8, UR15 ;  /* 0x0000000f00087c82 */ /* 0x001fe20008000000 */
[----:B------:R-:W-:-:S02]  /*8970*/  UMOV UR11, UR19 ;  /* 0x00000013000b7c82 */ /* 0x000fc40008000000 */
[----:B------:R0:W-:Y:S02]  /*8980*/  UTMALDG.3D [UR8], [UR24], desc[UR6] ;  /* 0x00000608180075b4 */ /* 0x0001e40008011000 */
[----:B0-----:R-:W-:Y:S05]  /*8990*/  @P2 BRA `(.L_x_176) ;  /* 0xfffffffc00482947 */ /* 0x001fea000383ffff */
.L_x_172:
[----:B------:R-:W-:Y:S05]  /*89a0*/  BSYNC B1 ;  /* 0x0000000000017941 */ /* 0x000fea0003800000 */
.L_x_171:
[----:B------:R-:W-:Y:S01]  /*89b0*/  LOP3.LUT P2, RZ, R14, 0xff, RZ, 0xc0, !PT ;  /* 0x000000ff0eff7812 */ /* 0x000fe2000784c0ff */
[----:B------:R-:W-:Y:S01]  /*89c0*/  IMAD.IADD R5, R16, 0x1, R5 ;  /* 0x0000000110057824 */ /* 0x000fe200078e0205 */
[----:B------:R-:W-:Y:S01]  /*89d0*/  IADD3 R2, P5, R2, UR20, RZ ;  /* 0x0000001402027c10 */ /* 0x000fe2000ffbe0ff */
[----:B------:R-:W-:Y:S01]  /*89e0*/  ULDC.64 UR4, c[0x0][0x650] ;  /* 0x0001940000047ab9 */ /* 0x000fe20000000a00 */
[----:B------:R-:W-:Y:S01]  /*89f0*/  BSSY B1, `(.L_x_177) ;  /* 0x000006b000017945 */ /* 0x000fe20003800000 */
[----:B------:R-:W-:Y:S01]  /*8a00*/  IMAD.MOV.U32 R11, RZ, RZ, -0x1 ;  /* 0xffffffffff0b7424 */ /* 0x000fe200078e00ff */
[----:B------:R-:W-:Y:S01]  /*8a10*/  ISETP.GT.U32.AND P1, PT, R5, 0x1, PT ;  /* 0x000000010500780c */ /* 0x000fe20003f24070 */
[----:B------:R-:W-:Y:S01]  /*8a20*/  IMAD.MOV.U32 R15, RZ, RZ, -0x1 ;  /* 0xffffffffff0f7424 */ /* 0x000fe200078e00ff */
[----:B------:R-:W-:Y:S02]  /*8a30*/  SHF.R.U32.HI R0, RZ, 0x1, R5 ;  /* 0x00000001ff007819 */ /* 0x000fe40000011605 */
[----:B------:R-:W-:-:S02]  /*8a40*/  ISETP.LT.U32.AND P1, PT, R16, 0x2, P1 ;  /* 0x000000021000780c */ /* 0x000fc40000f21070 */
[----:B------:R-:W-:Y:S01]  /*8a50*/  IADD3.X R3, R3, UR13, RZ, P5, !PT ;  /* 0x0000000d03037c10 */ /* 0x000fe2000affe4ff */
[----:B------:R-:W0:Y:S01]  /*8a60*/  @P2 S2R R7, SR_CgaCtaId ;  /* 0x0000000000072919 */ /* 0x000e220000008800 */
[----:B------:R-:W-:Y:S02]  /*8a70*/  @P2 MOV R6, 0x400 ;  /* 0x0000040000062802 */ /* 0x000fe40000000f00 */
[----:B------:R-:W-:Y:S02]  /*8a80*/  ISETP.GE.U32.AND P5, PT, R2, UR4, PT ;  /* 0x0000000402007c0c */ /* 0x000fe4000bfa6070 */
[----:B------:R-:W-:Y:S02]  /*8a90*/  LOP3.LUT R0, R0, 0x1, RZ, 0xc0, !PT ;  /* 0x0000000100007812 */ /* 0x000fe400078ec0ff */
[----:B------:R-:W-:Y:S02]  /*8aa0*/  LOP3.LUT R5, R5, 0x1, RZ, 0xc0, !PT ;  /* 0x0000000105057812 */ /* 0x000fe400078ec0ff */
[----:B------:R-:W-:-:S02]  /*8ab0*/  PRMT R14, RZ, 0x7610, R14 ;  /* 0x00007610ff0e7816 */ /* 0x000fc4000000000e */
[----:B0-----:R-:W-:Y:S02]  /*8ac0*/  @P2 LEA R6, R7, R6, 0x18 ;  /* 0x0000000607062211 */ /* 0x001fe400078ec0ff */
[----:B------:R-:W-:Y:S02]  /*8ad0*/  SEL R7, RZ, 0x1, !P1 ;  /* 0x00000001ff077807 */ /* 0x000fe40004800000 */
[----:B------:R-:W-:Y:S01]  /*8ae0*/  ISETP.GE.U32.AND.EX P1, PT, R3, UR5, PT, P5 ;  /* 0x0000000503007c0c */ /* 0x000fe2000bf26150 */
[----:B------:R0:W-:Y:S01]  /*8af0*/  @P2 SYNCS.ARRIVE.TRANS64.A1T0 RZ, [R6+URZ+0x38], RZ ;  /* 0x000038ff06ff29a7 */ /* 0x0001e2000810003f */
[----:B------:R-:W-:-:S04]  /*8b00*/  ISETP.NE.U32.AND P2, PT, R0, 0x1, PT ;  /* 0x000000010000780c */ /* 0x000fc80003f45070 */
[----:B------:R-:W-:Y:S01]  /*8b10*/  ISETP.GT.U32.AND P2, PT, R16, 0x1, !P2 ;  /* 0x000000011000780c */ /* 0x000fe20005744070 */
[----:B0-----:R-:W-:-:S03]  /*8b20*/  IMAD.MOV.U32 R6, RZ, RZ, -0x1 ;  /* 0xffffffffff067424 */ /* 0x001fc600078e00ff */
[----:B------:R-:W-:-:S04]  /*8b30*/  SEL R0, RZ, 0x1, !P2 ;  /* 0x00000001ff007807 */ /* 0x000fc80005000000 */
[----:B------:R-:W-:Y:S02]  /*8b40*/  LOP3.LUT R12, R0, R12, R7, 0x96, !PT ;  /* 0x0000000c000c7212 */ /* 0x000fe400078e9607 */
[----:B------:R-:W-:Y:S01]  /*8b50*/  PRMT R0, RZ, 0x7610, R0 ;  /* 0x00007610ff007816 */ /* 0x000fe20000000000 */
[----:B------:R-:W-:Y:S06]  /*8b60*/  @P1 BRA `(.L_x_178) ;  /* 0x00000004004c1947 */ /* 0x000fec0003800000 */
[----:B------:R-:W-:Y:S01]  /*8b70*/  ULDC.64 UR4, c[0x0][0x628] ;  /* 0x00018a0000047ab9 */ /* 0x000fe20000000a00 */
[----:B------:R-:W0:Y:S01]  /*8b80*/  S2R R15, SR_CTAID.X ;  /* 0x00000000000f7919 */ /* 0x000e220000002500 */
[----:B------:R-:W-:Y:S01]  /*8b90*/  ISETP.NE.U32.AND P1, PT, RZ, UR4, PT ;  /* 0x00000004ff007c0c */ /* 0x000fe2000bf25070 */
[----:B------:R-:W-:Y:S01]  /*8ba0*/  ULDC UR7, c[0x0][0x630] ;  /* 0x00018c0000077ab9 */ /* 0x000fe20000000800 */
[----:B------:R-:W-:Y:S01]  /*8bb0*/  IMAD.MOV.U32 R6, RZ, RZ, R2 ;  /* 0x000000ffff067224 */ /* 0x000fe200078e0002 */
[----:B------:R-:W1:Y:S01]  /*8bc0*/  S2R R0, SR_CTAID.Y ;  /* 0x0000000000007919 */ /* 0x000e620000002600 */
[----:B------:R-:W-:Y:S01]  /*8bd0*/  ISETP.NE.AND.EX P1, PT, RZ, UR5, PT, P1 ;  /* 0x00000005ff007c0c */ /* 0x000fe2000bf25310 */
[----:B------:R-:W-:-:S12]  /*8be0*/  IMAD.MOV.U32 R7, RZ, RZ, R3 ;  /* 0x000000ffff077224 */ /* 0x000fd800078e0003 */
[----:B------:R-:W-:Y:S05]  /*8bf0*/  @!P1 BRA `(.L_x_179) ;  /* 0x0000000000289947 */ /* 0x000fea0003800000 */
[----:B------:R-:W-:Y:S02]  /*8c00*/  ULDC UR6, c[0x0][0x634] ;  /* 0x00018d0000067ab9 */ /* 0x000fe40000000800 */
[----:B------:R-:W-:-:S05]  /*8c10*/  IADD3 R11, P1, R2, UR6, RZ ;  /* 0x00000006020b7c10 */ /* 0x000fca000ff3e0ff */
[----:B------:R-:W-:-:S04]  /*8c20*/  IMAD.X R19, RZ, RZ, R3, P1 ;  /* 0x000000ffff137224 */ /* 0x000fc800008e0603 */
[----:B------:R-:W-:-:S04]  /*8c30*/  IMAD.WIDE.U32 R8, R19, UR4, RZ ;  /* 0x0000000413087c25 */ /* 0x000fc8000f8e00ff */
[----:B------:R-:W-:-:S04]  /*8c40*/  IMAD.WIDE.U32 R8, P1, R11, UR5, R8 ;  /* 0x000000050b087c25 */ /* 0x000fc8000f820008 */
[----:B------:R-:W-:-:S04]  /*8c50*/  IMAD.WIDE.U32 R10, R11, UR4, RZ ;  /* 0x000000040b0a7c25 */ /* 0x000fc8000f8e00ff */
[----:B------:R-:W-:Y:S01]  /*8c60*/  IMAD.X R7, RZ, RZ, RZ, P1 ;  /* 0x000000ffff077224 */ /* 0x000fe200008e06ff */
[----:B------:R-:W-:Y:S01]  /*8c70*/  IADD3 RZ, P1, R11, R8, RZ ;  /* 0x000000080bff7210 */ /* 0x000fe20007f3e0ff */
[----:B------:R-:W-:-:S04]  /*8c80*/  IMAD.MOV.U32 R6, RZ, RZ, R9 ;  /* 0x000000ffff067224 */ /* 0x000fc800078e0009 */
[----:B------:R-:W-:-:S08]  /*8c90*/  IMAD.WIDE.U32.X R6, R19, UR5, R6, P1 ;  /* 0x0000000513067c25 */ /* 0x000fd000088e0406 */
.L_x_179:
[--C-:B------:R-:W-:Y:S01]  /*8ca0*/  SHF.R.U64 R10, R6, UR7, R7.reuse ;  /* 0x00000007060a7c19 */ /* 0x100fe20008001207 */
[----:B------:R-:W-:Y:S01]  /*8cb0*/  ULDC.64 UR4, c[0x0][0x620] ;  /* 0x0001880000047ab9 */ /* 0x000fe20000000a00 */
[----:B------:R-:W-:Y:S01]  /*8cc0*/  SHF.R.U32.HI R6, RZ, UR7, R7 ;  /* 0x00000007ff067c19 */ /* 0x000fe20008011607 */
[----:B------:R-:W2:Y:S01]  /*8cd0*/  LDC R22, c[0x0][0x144] ;  /* 0x00005100ff167b82 */ /* 0x000ea20000000800 */
[----:B------:R-:W-:Y:S01]  /*8ce0*/  IADD3 R9, P1, RZ, -R10, RZ ;  /* 0x8000000aff097210 */ /* 0x000fe20007f3e0ff */
[----:B------:R-:W-:Y:S01]  /*8cf0*/  ULDC.64 UR8, c[0x0][0x640] ;  /* 0x0001900000087ab9 */ /* 0x000fe20000000a00 */
[----:B0-----:R-:W-:Y:S01]  /*8d00*/  I2FP.F32.U32 R11, R15 ;  /* 0x0000000f000b7245 */ /* 0x001fe20000201000 */
[----:B------:R-:W-:Y:S02]  /*8d10*/  ULDC UR6, c[0x0][0x608] ;  /* 0x0001820000067ab9 */ /* 0x000fe40000000800 */
[----:B------:R-:W-:Y:S01]  /*8d20*/  IMAD.X R6, RZ, RZ, ~R6, P1 ;  /* 0x000000ffff067224 */ /* 0x000fe200008e0e06 */
[----:B------:R-:W-:Y:S01]  /*8d30*/  ISETP.NE.U32.AND P1, PT, RZ, UR8, PT ;  /* 0x00000008ff007c0c */ /* 0x000fe2000bf25070 */
[----:B------:R-:W0:Y:S02]  /*8d40*/  LDC R19, c[0x0][0x148] ;  /* 0x00005200ff137b82 */ /* 0x000e240000000800 */
[----:B------:R-:W-:Y:S01]  /*8d50*/  IMAD R8, R6, UR4, RZ ;  /* 0x0000000406087c24 */ /* 0x000fe2000f8e02ff */
[----:B------:R-:W-:Y:S01]  /*8d60*/  ISETP.NE.AND.EX P1, PT, RZ, UR9, PT, P1 ;  /* 0x00000009ff007c0c */ /* 0x000fe2000bf25310 */
[----:B------:R-:W-:Y:S01]  /*8d70*/  IMAD.WIDE.U32 R6, R9, UR4, R2 ;  /* 0x0000000409067c25 */ /* 0x000fe2000f8e0002 */
[----:B------:R-:W-:-:S03]  /*8d80*/  ULDC UR4, c[0x0][0x150] ;  /* 0x0000540000047ab9 */ /* 0x000fc60000000800 */
[----:B------:R-:W-:Y:S02]  /*8d90*/  IMAD R9, R9, UR5, R8 ;  /* 0x0000000509097c24 */ /* 0x000fe4000f8e0208 */
[----:B------:R-:W-:Y:S01]  /*8da0*/  FMUL R8, R11, UR4 ;  /* 0x000000040b087c20 */ /* 0x000fe20008400000 */
[----:B------:R-:W-:Y:S01]  /*8db0*/  ULDC UR4, c[0x0][0x618] ;  /* 0x0001860000047ab9 */ /* 0x000fe20000000800 */
[----:B------:R-:W-:Y:S01]  /*8dc0*/  ULDC UR5, c[0x0][0x154] ;  /* 0x0000550000057ab9 */ /* 0x000fe20000000800 */
[----:B------:R-:W-:-:S03]  /*8dd0*/  IMAD.IADD R7, R7, 0x1, R9 ;  /* 0x0000000107077824 */ /* 0x000fc600078e0209 */
[----:B------:R-:W3:Y:S02]  /*8de0*/  F2I.U32.TRUNC.NTZ R8, R8 ;  /* 0x0000000800087305 */ /* 0x000ee4000020f000 */
[----:B------:R-:W-:Y:S02]  /*8df0*/  SHF.R.U64 R11, R6, UR4, R7 ;  /* 0x00000004060b7c19 */ /* 0x000fe40008001207 */
[----:B-1----:R-:W-:-:S05]  /*8e00*/  I2FP.F32.U32 R6, R0 ;  /* 0x0000000000067245 */ /* 0x002fca0000201000 */
[----:B------:R-:W-:Y:S01]  /*8e10*/  FMUL R21, R6, UR5 ;  /* 0x0000000506157c20 */ /* 0x000fe20008400000 */
[----:B------:R-:W-:Y:S01]  /*8e20*/  SHF.R.U32.HI R6, RZ, UR4, R7 ;  /* 0x00000004ff067c19 */ /* 0x000fe20008011607 */
[----:B------:R-:W-:-:S03]  /*8e30*/  ULDC UR4, c[0x0][0x658] ;  /* 0x0001960000047ab9 */ /* 0x000fc60000000800 */
[--C-:B------:R-:W-:Y:S01]  /*8e40*/  SHF.R.U64 R20, R11, UR6, R6.reuse ;  /* 0x000000060b147c19 */ /* 0x100fe20008001206 */
[----:B------:R-:W1:Y:S01]  /*8e50*/  F2I.U32.TRUNC.NTZ R21, R21 ;  /* 0x0000001500157305 */ /* 0x000e62000020f000 */
[----:B------:R-:W-:Y:S01]  /*8e60*/  SHF.R.U32.HI R7, RZ, UR6, R6 ;  /* 0x00000006ff077c19 */ /* 0x000fe20008011606 */
[----:B---3--:R-:W-:-:S03]  /*8e70*/  IMAD.MOV R8, RZ, RZ, -R8 ;  /* 0x000000ffff087224 */ /* 0x008fc600078e0a08 */
[----:B------:R-:W-:Y:S01]  /*8e80*/  SHF.R.U64 R18, R20, UR4, R7 ;  /* 0x0000000414127c19 */ /* 0x000fe20008001207 */
[----:B--2---:R-:W-:Y:S01]  /*8e90*/  IMAD R15, R22, R8, R15 ;  /* 0x00000008160f7224 */ /* 0x004fe200078e020f */
[----:B------:R-:W-:-:S03]  /*8ea0*/  SHF.R.U32.HI R23, RZ, UR4, R7 ;  /* 0x00000004ff177c19 */ /* 0x000fc60008011607 */
[----:B------:R-:W-:Y:S02]  /*8eb0*/  IMAD.MOV.U32 R6, RZ, RZ, R18 ;  /* 0x000000ffff067224 */ /* 0x000fe400078e0012 */
[----:B------:R-:W-:Y:S01]  /*8ec0*/  IMAD.MOV.U32 R7, RZ, RZ, R23 ;  /* 0x000000ffff077224 */ /* 0x000fe200078e0017 */
[----:B-1----:R-:W-:Y:S06]  /*8ed0*/  @!P1 BRA `(.L_x_180) ;  /* 0x0000000000289947 */ /* 0x002fec0003800000 */
[----:B------:R-:W-:Y:S02]  /*8ee0*/  ULDC UR4, c[0x0][0x64c] ;  /* 0x0001930000047ab9 */ /* 0x000fe40000000800 */
[----:B------:R-:W-:-:S05]  /*8ef0*/  IADD3 R7, P1, R18, UR4, RZ ;  /* 0x0000000412077c10 */ /* 0x000fca000ff3e0ff */
[----:B------:R-:W-:-:S04]  /*8f00*/  IMAD.X R23, RZ, RZ, R23, P1 ;  /* 0x000000ffff177224 */ /* 0x000fc800008e0617 */
[----:B------:R-:W-:-:S04]  /*8f10*/  IMAD.WIDE.U32 R8, R23, UR8, RZ ;  /* 0x0000000817087c25 */ /* 0x000fc8000f8e00ff */
[----:B------:R-:W-:-:S04]  /*8f20*/  IMAD.WIDE.U32 R8, P1, R7, UR9, R8 ;  /* 0x0000000907087c25 */ /* 0x000fc8000f820008 */
[----:B------:R-:W-:-:S04]  /*8f30*/  IMAD.WIDE.U32 R6, R7, UR8, RZ ;  /* 0x0000000807067c25 */ /* 0x000fc8000f8e00ff */
[----:B------:R-:W-:Y:S01]  /*8f40*/  IMAD.MOV.U32 R6, RZ, RZ, R9 ;  /* 0x000000ffff067224 */ /* 0x000fe200078e0009 */
[----:B------:R-:W-:Y:S01]  /*8f50*/  IADD3 RZ, P2, R7, R8, RZ ;  /* 0x0000000807ff7210 */ /* 0x000fe20007f5e0ff */
[----:B------:R-:W-:-:S04]  /*8f60*/  IMAD.X R7, RZ, RZ, RZ, P1 ;  /* 0x000000ffff077224 */ /* 0x000fc800008e06ff */
[----:B------:R-:W-:-:S08]  /*8f70*/  IMAD.WIDE.U32.X R6, R23, UR9, R6, P2 ;  /* 0x0000000917067c25 */ /* 0x000fd000090e0406 */
.L_x_180:
[----:B------:R-:W-:Y:S01]  /*8f80*/  ULDC UR4, c[0x0][0x648] ;  /* 0x0001920000047ab9 */ /* 0x000fe20000000800 */
[----:B------:R-:W-:Y:S01]  /*8f90*/  LOP3.LUT R20, R20, UR17, RZ, 0xc0, !PT ;  /* 0x0000001114147c12 */ /* 0x000fe2000f8ec0ff */
[----:B------:R-:W-:Y:S01]  /*8fa0*/  IMAD.MOV R21, RZ, RZ, -R21 ;  /* 0x000000ffff157224 */ /* 0x000fe200078e0a15 */
[----:B------:R-:W-:Y:S01]  /*8fb0*/  SHF.R.U64 R7, R6, UR4, R7 ;  /* 0x0000000406077c19 */ /* 0x000fe20008001207 */
[----:B------:R-:W-:Y:S01]  /*8fc0*/  ULDC UR4, c[0x0][0x638] ;  /* 0x00018e0000047ab9 */ /* 0x000fe20000000800 */
[----:B------:R-:W-:Y:S01]  /*8fd0*/  ULDC UR5, c[0x0][0x610] ;  /* 0x0001840000057ab9 */ /* 0x000fe20000000800 */
[----:B0-----:R-:W-:Y:S02]  /*8fe0*/  @P3 IMAD R15, R19, R21, R0 ;  /* 0x00000015130f3224 */ /* 0x001fe400078e0200 */
[----:B------:R-:W-:Y:S02]  /*8ff0*/  IMAD.MOV R9, RZ, RZ, -R7 ;  /* 0x000000ffff097224 */ /* 0x000fe400078e0a07 */
[----:B------:R-:W-:Y:S01]  /*9000*/  IMAD R20, R7, UR18, R20 ;  /* 0x0000001207147c24 */ /* 0x000fe2000f8e0214 */
[----:B------:R-:W-:Y:S01]  /*9010*/  LOP3.LUT R7, R11, UR16, RZ, 0xc0, !PT ;  /* 0x000000100b077c12 */ /* 0x000fe2000f8ec0ff */
[----:B------:R-:W-:Y:S01]  /*9020*/  IMAD R18, R9, UR4, R18 ;  /* 0x0000000409127c24 */ /* 0x000fe2000f8e0212 */
[----:B------:R-:W-:Y:S01]  /*9030*/  ULDC UR4, c[0x0][0x600] ;  /* 0x0001800000047ab9 */ /* 0x000fe20000000800 */
[----:B------:R-:W-:-:S02]  /*9040*/  IMAD R11, R20, UR5, R15 ;  /* 0x00000005140b7c24 */ /* 0x000fc4000f8e020f */
[----:B------:R-:W-:Y:S02]  /*9050*/  IMAD R18, R18, UR4, R7 ;  /* 0x0000000412127c24 */ /* 0x000fe4000f8e0207 */
[----:B------:R-:W-:Y:S02]  /*9060*/  IMAD.MOV.U32 R0, RZ, RZ, 0x1 ;  /* 0x00000001ff007424 */ /* 0x000fe400078e00ff */
[----:B------:R-:W-:Y:S01]  /*9070*/  IMAD.MOV.U32 R6, RZ, RZ, R10 ;  /* 0x000000ffff067224 */ /* 0x000fe200078e000a */
[----:B------:R-:W-:Y:S02]  /*9080*/  SEL R15, R18, R11, !P3 ;  /* 0x0000000b120f7207 */ /* 0x000fe40005800000 */
[----:B------:R-:W-:-:S07]  /*9090*/  SEL R11, R11, R18, !P3 ;  /* 0x000000120b0b7207 */ /* 0x000fce0005800000 */
.L_x_178:
[----:B------:R-:W-:Y:S05]  /*90a0*/  BSYNC B1 ;  /* 0x0000000000017941 */ /* 0x000fea0003800000 */
.L_x_177:
[----:B------:R-:W-:-:S13]  /*90b0*/  LOP3.LUT P1, RZ, R0, 0xff, RZ, 0xc0, !PT ;  /* 0x000000ff00ff7812 */ /* 0x000fda000782c0ff */
[----:B------:R-:W-:Y:S05]  /*90c0*/  @P1 BRA `(.L_x_181) ;  /* 0xfffffff400481947 */ /* 0x000fea000383ffff */
[----:B------:R-:W-:Y:S05]  /*90d0*/  BSYNC B0 ;  /* 0x0000000000007941 */ /* 0x000fea0003800000 */
.L_x_169:
[----:B------:R-:W-:-:S03]  /*90e0*/  UMOV UR4, 0xffffffff ;  /* 0xffffffff00047882 */ /* 0x000fc60000000000 */
[----:B------:R-:W-:Y:S05]  /*90f0*/  BRA.DIV UR4, `(.L_x_182) ;  /* 0x0000000204d47947 */ /* 0x000fea000b800000 */
[----:B------:R-:W-:-:S13]  /*9100*/  ELECT P0, URZ, PT ;  /* 0x00000000003f782f */ /* 0x000fda0003800000 */
.L_x_194:
[----:B------:R-:W-:Y:S04]  /*9110*/  BSSY B0, `(.L_x_183) ;  /* 0x0000019000007945 */ /* 0x000fe80003800000 */
[----:B------:R-:W-:Y:S05]  /*9120*/  @!P0 BRA `(.L_x_184) ;  /* 0x00000000005c8947 */ /* 0x000fea0003800000 */
[----:B------:R-:W-:-:S04]  /*9130*/  LOP3.LUT R4, R4, 0x2, RZ, 0xfc, !PT ;  /* 0x0000000204047812 */ /* 0x000fc800078efcff */
[----:B------:R-:W-:-:S13]  /*9140*/  ISETP.NE.AND P0, PT, R4, 0x3, PT ;  /* 0x000000030400780c */ /* 0x000fda0003f05270 */
[----:B------:R-:W-:Y:S05]  /*9150*/  @!P0 BRA `(.L_x_185) ;  /* 0x0000000000048947 */ /* 0x000fea0003800000 */
[----:B------:R-:W-:Y:S01]  /*9160*/  BPT.TRAP 0x1 ;  /* 0x000000040000795c */ /* 0x000fe20000300000 */
.L_x_185:
[----:B------:R-:W0:Y:S01]  /*9170*/  S2R R3, SR_CgaCtaId ;  /* 0x0000000000037919 */ /* 0x000e220000008800 */
[----:B------:R-:W-:Y:S02]  /*9180*/  MOV R0, 0x400 ;  /* 0x0000040000007802 */ /* 0x000fe40000000f00 */
[----:B------:R-:W-:Y:S02]  /*9190*/  SHF.L.U32 R2, R12, 0x1f, RZ ;  /* 0x0000001f0c027819 */ /* 0x000fe400000006ff */
[----:B0-----:R-:W-:-:S05]  /*91a0*/  LEA R0, R3, R0, 0x18 ;  /* 0x0000000003007211 */ /* 0x001fca00078ec0ff */
[----:B------:R-:W-:-:S04]  /*91b0*/  VIADD R0, R0, 0x10 ;  /* 0x0000001000007836 */ /* 0x000fc80000000000 */
[C---:B------:R-:W-:Y:S02]  /*91c0*/  IMAD R7, R5.reuse, 0x8, R0 ;  /* 0x0000000805077824 */ /* 0x040fe400078e0200 */
[----:B------:R-:W-:Y:S02]  /*91d0*/  VIADD R5, R5, 0x1 ;  /* 0x0000000105057836 */ /* 0x000fe40000000000 */
[----:B------:R-:W0:Y:S03]  /*91e0*/  SYNCS.PHASECHK.TRANS64.TRYWAIT P0, [R7+URZ], R2 ;  /* 0x00000002070075a7 */ /* 0x000e26000800017f */
[----:B------:R-:W-:-:S04]  /*91f0*/  ISETP.NE.AND P1, PT, R5, 0x2, PT ;  /* 0x000000020500780c */ /* 0x000fc80003f25270 */
[----:B------:R-:W-:Y:S02]  /*9200*/  SEL R3, RZ, 0x1, P1 ;  /* 0x00000001ff037807 */ /* 0x000fe40000800000 */
[----:B------:R-:W-:Y:S02]  /*9210*/  SEL R5, R5, RZ, P1 ;  /* 0x000000ff05057207 */ /* 0x000fe40000800000 */
[----:B------:R-:W-:Y:S01]  /*9220*/  LOP3.LUT R3, R12, R3, RZ, 0x3c, !PT ;  /* 0x000000030c037212 */ /* 0x000fe200078e3cff */
[----:B0-----:R-:W-:Y:S06]  /*9230*/  @!P0 BRA `(.L_x_186) ;  /* 0x0000000000a88947 */ /* 0x001fec0003800000 */
.L_x_195:
[----:B------:R-:W-:Y:S01]  /*9240*/  IMAD R5, R5, 0x8, R0 ;  /* 0x0000000805057824 */ /* 0x000fe200078e0200 */
[----:B------:R-:W-:-:S07]  /*9250*/  SHF.L.U32 R0, R3, 0x1f, RZ ;  /* 0x0000001f03007819 */ /* 0x000fce00000006ff */
.L_x_187:
[----:B-1----:R1:W2:Y:S02]  /*9260*/  SYNCS.PHASECHK.TRANS64.TRYWAIT P0, [R5+URZ], R0 ;  /* 0x00000000050075a7 */ /* 0x0022a4000800017f */
[----:B--2---:R-:W-:Y:S05]  /*9270*/  @!P0 NANOSLEEP.SYNCS 0x989680 ;  /* 0x009896800000895d */ /* 0x004fea0003900000 */
[----:B------:R-:W2:Y:S02]  /*9280*/  @!P0 SYNCS.PHASECHK.TRANS64 P0, [R5+URZ], R0 ;  /* 0x00000000050085a7 */ /* 0x000ea4000800007f */
[----:B--2---:R-:W-:Y:S05]  /*9290*/  @!P0 BRA `(.L_x_187) ;  /* 0xfffffffc00f08947 */ /* 0x004fea000383ffff */
.L_x_184:
[----:B------:R-:W-:Y:S05]  /*92a0*/  BSYNC B0 ;  /* 0x0000000000007941 */ /* 0x000fea0003800000 */
.L_x_183:
[----:B------:R-:W-:Y:S05]  /*92b0*/  EXIT ;  /* 0x000000000000794d */ /* 0x000fea0003800000 */
.L_x_17:
[----:B-1----:R-:W-:-:S04]  /*92c0*/  IMAD.U32 R11, RZ, RZ, UR6 ;  /* 0x00000006ff0b7e24 */ /* 0x002fc8000f8e00ff */
[----:B------:R1:W4:Y:S03]  /*92d0*/  SYNCS.PHASECHK.TRANS64.TRYWAIT P0, [R11+URZ], R10 ;  /* 0x0000000a0b0075a7 */ /* 0x000326000800017f */
[----:B----4-:R-:W-:Y:S05]  /*92e0*/  @!P0 NANOSLEEP.SYNCS 0x989680 ;  /* 0x009896800000895d */ /* 0x010fea0003900000 */
[----:B------:R-:W4:Y:S02]  /*92f0*/  @!P0 SYNCS.PHASECHK.TRANS64 P0, [R11+URZ], R10 ;  /* 0x0000000a0b0085a7 */ /* 0x000f24000800007f */
[----:B----4-:R-:W-:Y:S05]  /*9300*/  @!P0 BRA `(.L_x_17) ;  /* 0xfffffffc00ec8947 */ /* 0x010fea000383ffff */
[----:B------:R-:W-:Y:S05]  /*9310*/  BRA `(.L_x_16) ;  /* 0xffffff80007c7947 */ /* 0x000fea000383ffff */
.L_x_23:
[----:B-1----:R-:W-:-:S04]  /*9320*/  IMAD.U32 R12, RZ, RZ, UR12 ;  /* 0x0000000cff0c7e24 */ /* 0x002fc8000f8e00ff */
[----:B------:R1:W4:Y:S03]  /*9330*/  SYNCS.PHASECHK.TRANS64.TRYWAIT P0, [R12+URZ], R11 ;  /* 0x0000000b0c0075a7 */ /* 0x000326000800017f */
[----:B----4-:R-:W-:Y:S05]  /*9340*/  @!P0 NANOSLEEP.SYNCS 0x989680 ;  /* 0x009896800000895d */ /* 0x010fea0003900000 */
[----:B------:R-:W4:Y:S02]  /*9350*/  @!P0 SYNCS.PHASECHK.TRANS64 P0, [R12+URZ], R11 ;  /* 0x0000000b0c0085a7 */ /* 0x000f24000800007f */
[----:B----4-:R-:W-:Y:S05]  /*9360*/  @!P0 BRA `(.L_x_23) ;  /* 0xfffffffc00ec8947 */ /* 0x010fea000383ffff */
[----:B------:R-:W-:Y:S05]  /*9370*/  BRA `(.L_x_22) ;  /* 0xffffff8800e87947 */ /* 0x000fea000383ffff */
.L_x_170:
[----:B------:R-:W-:Y:S01]  /*9380*/  BSSY B1, `(.L_x_188) ;  /* 0x0000006000017945 */ /* 0x000fe20003800000 */
[----:B------:R-:W-:-:S07]  /*9390*/  IMAD.MOV.U32 R0, RZ, RZ, -0x1 ;  /* 0xffffffffff007424 */ /* 0x000fce00078e00ff */
[----:B------:R-:W-:Y:S05]  /*93a0*/  WARPSYNC.COLLECTIVE R0, `(.L_x_189) ;  /* 0x00000000000c7348 */ /* 0x000fea0003c00000 */
[----:B------:R-:W-:Y:S02]  /*93b0*/  ELECT P1, UR62, PT ;  /* 0x00000000003e782f */ /* 0x000fe40003820000 */
[----:B------:R-:W-:Y:S01]  /*93c0*/  MOV R0, UR62 ;  /* 0x0000003e00007c02 */ /* 0x000fe20008000f00 */
[----:B------:R-:W-:Y:S10]  /*93d0*/  ENDCOLLECTIVE ;  /* 0x000000000000791b */ /* 0x000ff40003800000 */
.L_x_189:
[----:B------:R-:W-:Y:S05]  /*93e0*/  BSYNC B1 ;  /* 0x0000000000017941 */ /* 0x000fea0003800000 */
.L_x_188:
[----:B------:R-:W-:Y:S05]  /*93f0*/  BRA `(.L_x_190) ;  /* 0xfffffff000887947 */ /* 0x000fea000383ffff */
.L_x_173:
[----:B-1----:R1:W2:Y:S02]  /*9400*/  SYNCS.PHASECHK.TRANS64.TRYWAIT P1, [R18+URZ+0x10], R9 ;  /* 0x00001009120075a7 */ /* 0x0022a4000802017f */
[----:B--2---:R-:W-:Y:S05]  /*9410*/  @!P1 NANOSLEEP.SYNCS 0x989680 ;  /* 0x009896800000995d */ /* 0x004fea0003900000 */
[----:B------:R-:W2:Y:S02]  /*9420*/  @!P1 SYNCS.PHASECHK.TRANS64 P1, [R18+URZ+0x10], R9 ;  /* 0x00001009120095a7 */ /* 0x000ea4000802007f */
[----:B--2---:R-:W-:Y:S05]  /*9430*/  @!P1 BRA `(.L_x_173) ;  /* 0xfffffffc00f09947 */ /* 0x004fea000383ffff */
[----:B------:R-:W-:Y:S05]  /*9440*/  BRA `(.L_x_191) ;  /* 0xfffffff000bc7947 */ /* 0x000fea000383ffff */
.L_x_182:
[----:B------:R-:W-:Y:S01]  /*9450*/  BSSY B0, `(.L_x_192) ;  /* 0x0000006000007945 */ /* 0x000fe20003800000 */
[----:B------:R-:W-:-:S07]  /*9460*/  IMAD.MOV.U32 R0, RZ, RZ, -0x1 ;  /* 0xffffffffff007424 */ /* 0x000fce00078e00ff */
[----:B------:R-:W-:Y:S05]  /*9470*/  WARPSYNC.COLLECTIVE R0, `(.L_x_193) ;  /* 0x00000000000c7348 */ /* 0x000fea0003c00000 */
[----:B------:R-:W-:Y:S02]  /*9480*/  ELECT P1, UR62, PT ;  /* 0x00000000003e782f */ /* 0x000fe40003820000 */
[----:B------:R-:W-:Y:S01]  /*9490*/  MOV R0, UR62 ;  /* 0x0000003e00007c02 */ /* 0x000fe20008000f00 */
[----:B------:R-:W-:Y:S10]  /*94a0*/  ENDCOLLECTIVE ;  /* 0x000000000000791b */ /* 0x000ff40003800000 */
.L_x_193:
[----:B------:R-:W-:Y:S05]  /*94b0*/  BSYNC B0 ;  /* 0x0000000000007941 */ /* 0x000fea0003800000 */
.L_x_192:
[----:B------:R-:W-:Y:S01]  /*94c0*/  PLOP3.LUT P0, PT, P1, PT, PT, 0x80, 0x0 ;  /* 0x000000000000781c */ /* 0x000fe20000f0f070 */
[----:B------:R-:W-:-:S12]  /*94d0*/  BRA `(.L_x_194) ;  /* 0xfffffffc000c7947 */ /* 0x000fd8000383ffff */
.L_x_186:
[----:B0-----:R0:W1:Y:S02]  /*94e0*/  SYNCS.PHASECHK.TRANS64.TRYWAIT P0, [R7+URZ], R2 ;  /* 0x00000002070075a7 */ /* 0x001064000800017f */
[----:B-1----:R-:W-:Y:S05]  /*94f0*/  @!P0 NANOSLEEP.SYNCS 0x989680 ;  /* 0x009896800000895d */ /* 0x002fea0003900000 */
[----:B------:R-:W1:Y:S02]  /*9500*/  @!P0 SYNCS.PHASECHK.TRANS64 P0, [R7+URZ], R2 ;  /* 0x00000002070085a7 */ /* 0x000e64000800007f */
[----:B-1----:R-:W-:Y:S05]  /*9510*/  @!P0 BRA `(.L_x_186) ;  /* 0xfffffffc00f08947 */ /* 0x002fea000383ffff */
[----:B------:R-:W-:Y:S05]  /*9520*/  BRA `(.L_x_195) ;  /* 0xfffffffc00447947 */ /* 0x000fea000383ffff */
.L_x_196:
[----:B------:R-:W-:-:S00]  /*9530*/  BRA `(.L_x_196) ;  /* 0xfffffffc00fc7947 */ /* 0x000fc0000383ffff */
[----:B------:R-:W-:-:S00]  /*9540*/  NOP ;  /* 0x0000000000007918 */ /* 0x000fc00000000000 */
        /* <DEDUP_REMOVED lines=11> */
.L_x_197:


//--------------------- .nv.shared._ZN7cutlass13device_kernelINS_4gemm6kernel13GemmUniversalIN4cute5tupleIJiiiiEEENS1_10collective13CollectiveMmaINS1_37MainloopSm90TmaGmmaWarpSpecializedFP8ILi2ENS5_IJNS4_1CILi1EEESB_SB_EEENS1_35KernelTmaWarpSpecializedCooperativeEEENS5_IJNSA_ILi256EEENSA_ILi64EEESG_EEENS_12float_e5m2_tENS5_IJlSB_lEEESI_SJ_NS4_8TiledMMAINS4_8MMA_AtomIJNS4_4SM904GMMA30MMA_64x64x32_F32E5M2E5M2_SS_TNILNSN_7ScaleInE1ELSP_1EEEEEENS4_6LayoutINS5_IJNSA_ILi2EEESB_SB_EEENS5_IJSB_NSA_ILi0EEESV_EEEEENS5_IJNS4_10UnderscoreESY_SY_EEEEENS4_13SM90_TMA_LOADENS4_14ComposedLayoutINS4_7SwizzleILi2ELi4ELi3EEENS4_18smem_ptr_flag_bitsILi8EEENSS_INS5_IJNSA_ILi8EEESG_EEENS5_IJSG_SB_EEEEEEEvNS4_8identityES11_S1B_vS1C_EENS_8epilogue10collective6detail29Sm90TmaWarpSpecializedAdapterINS1F_15DefaultEpilogueISI_SJ_SJ_NS1E_6thread17LinearCombinationISI_Li1EffLNS1J_9ScaleType4KindE0ELNS_15FloatRoundStyleE2ESI_EENS1_15EpilogueDefaultEEEEEvvEEEEvNT_6ParamsE --------------------------
	.section	.nv.shared._ZN7cutlass13device_kernelINS_4gemm6kernel13GemmUniversalIN4cute5tupleIJiiiiEEENS1_10collective13CollectiveMmaINS1_37MainloopSm90TmaGmmaWarpSpecializedFP8ILi2ENS5_IJNS4_1CILi1EEESB_SB_EEENS1_35KernelTmaWarpSpecializedCooperativeEEENS5_IJNSA_ILi256EEENSA_ILi64EEESG_EEENS_12float_e5m2_tENS5_IJlSB_lEEESI_SJ_NS4_8TiledMMAINS4_8MMA_AtomIJNS4_4SM904GMMA30MMA_64x64x32_F32E5M2E5M2_SS_TNILNSN_7ScaleInE1ELSP_1EEEEEENS4_6LayoutINS5_IJNSA_ILi2EEESB_SB_EEENS5_IJSB_NSA_ILi0EEESV_EEEEENS5_IJNS4_10UnderscoreESY_SY_EEEEENS4_13SM90_TMA_LOADENS4_14ComposedLayoutINS4_7SwizzleILi2ELi4ELi3EEENS4_18smem_ptr_flag_bitsILi8EEENSS_INS5_IJNSA_ILi8EEESG_EEENS5_IJSG_SB_EEEEEEEvNS4_8identityES11_S1B_vS1C_EENS_8epilogue10collective6detail29Sm90TmaWarpSpecializedAdapterINS1F_15DefaultEpilogueISI_SJ_SJ_NS1E_6thread17LinearCombinationISI_Li1EffLNS1J_9ScaleType4KindE0ELNS_15FloatRoundStyleE2ESI_EENS1_15EpilogueDefaultEEEEEvvEEEEvNT_6ParamsE,"aw",@nobits
	.sectionflags	@""
	.align	16
	.zero		1024


//--------------------- .nv.shared.reserved.0     --------------------------
	.section	.nv.shared.reserved.0,"aw",@nobits
	.weak		__nv_reservedSMEM_offset_0_alias
	.size		__nv_reservedSMEM_offset_0_alias, 0, 0
	.other		__nv_reservedSMEM_offset_0_alias,@"STO_CUDA_RESERVED_SHARED STV_DEFAULT"
__nv_reservedSMEM_offset_0_alias:
	.zero		0


//--------------------- .nv.global                --------------------------
	.section	.nv.global,"aw",@nobits
.nv.global:
	.type		_ZN40_INTERNAL_2a4d9c9c_4_k_cu_b6c5b8c4_218174cute1_E,@object
	.size		_ZN40_INTERNAL_2a4d9c9c_4_k_cu_b6c5b8c4_218174cute1_E,(_ZN40_INTERNAL_2a4d9c9c_4_k_cu_b6c5b8c4_218174cuda3std3__45__cpo6cbeginE - _ZN40_INTERNAL_2a4d9c9c_4_k_cu_b6c5b8c4_218174cute1_E)
_ZN40_INTERNAL_2a4d9c9c_4_k_cu_b6c5b8c4_218174cute1_E:
	.zero		1
	.type		_ZN40_INTERNAL_2a4d9c9c_4_k_cu_b6c5b8c4_218174cuda3std3__45__cpo6cbeginE,@object
	.size		_ZN40_INTERNAL_2a4d9c9c_4_k_cu_b6c5b8c4_218174cuda3std3__45__cpo6cbeginE,(_ZN40_INTERNAL_2a4d9c9c_4_k_cu_b6c5b8c4_218174cuda3std3__48in_placeE - _ZN40_INTERNAL_2a4d9c9c_4_k_cu_b6c5b8c4_218174cuda3std3__45__cpo6cbeginE)
_ZN40_INTERNAL_2a4d9c9c_4_k_cu_b6c5b8c4_218174cuda3std3__45__cpo6cbeginE:
	.zero		1
	.type		_ZN40_INTERNAL_2a4d9c9c_4_k_cu_b6c5b8c4_218174cuda3std3__48in_placeE,@object
	.size		_ZN40_INTERNAL_2a4d9c9c_4_k_cu_b6c5b8c4_218174cuda3std3__48in_placeE,(_ZN40_INTERNAL_2a4d9c9c_4_k_cu_b6c5b8c4_218174cuda3std6ranges3__45__cpo9iter_moveE - _ZN40_INTERNAL_2a4d9c9c_4_k_cu_b6c5b8c4_218174cuda3std3__48in_placeE)
_ZN40_INTERNAL_2a4d9c9c_4_k_cu_b6c5b8c4_218174cuda3std3__48in_placeE:
	.zero		1
	.type		_ZN40_INTERNAL_2a4d9c9c_4_k_cu_b6c5b8c4_218174cuda3std6ranges3__45__cpo9iter_moveE,@object
	.size		_ZN40_INTERNAL_2a4d9c9c_4_k_cu_b6c5b8c4_218174cuda3std6ranges3__45__cpo9iter_moveE,(_ZN40_INTERNAL_2a4d9c9c_4_k_cu_b6c5b8c4_218174cuda3std3__45__cpo5beginE - _ZN40_INTERNAL_2a4d9c9c_4_k_cu_b6c5b8c4_218174cuda3std6ranges3__45__cpo9iter_moveE)
_ZN40_INTERNAL_2a4d9c9c_4_k_cu_b6c5b8c4_218174cuda3std6ranges3__45__cpo9iter_moveE:
	.zero		1
	.type		_ZN40_INTERNAL_2a4d9c9c_4_k_cu_b6c5b8c4_218174cuda3std3__45__cpo5beginE,@object
	.size		_ZN40_INTERNAL_2a4d9c9c_4_k_cu_b6c5b8c4_218174cuda3std3__45__cpo5beginE,(_ZN40_INTERNAL_2a4d9c9c_4_k_cu_b6c5b8c4_218174cuda3std3__442_GLOBAL__N__2a4d9c9c_4_k_cu_b6c5b8c4_218176ignoreE - _ZN40_INTERNAL_2a4d9c9c_4_k_cu_b6c5b8c4_218174cuda3std3__45__cpo5beginE)
_ZN40_INTERNAL_2a4d9c9c_4_k_cu_b6c5b8c4_218174cuda3std3__45__cpo5beginE:
	.zero		1
	.type		_ZN40_INTERNAL_2a4d9c9c_4_k_cu_b6c5b8c4_218174cuda3std3__442_GLOBAL__N__2a4d9c9c_4_k_cu_b6c5b8c4_218176ignoreE,@object
	.size		_ZN40_INTERNAL_2a4d9c9c_4_k_cu_b6c5b8c4_218174cuda3std3__442_GLOBAL__N__2a4d9c9c_4_k_cu_b6c5b8c4_218176ignoreE,(_ZN40_INTERNAL_2a4d9c9c_4_k_cu_b6c5b8c4_218174cute7productE - _ZN40_INTERNAL_2a4d9c9c_4_k_cu_b6c5b8c4_218174cuda3std3__442_GLOBAL__N__2a4d9c9c_4_k_cu_b6c5b8c4_218176ignoreE)
_ZN40_INTERNAL_2a4d9c9c_4_k_cu_b6c5b8c4_218174cuda3std3__442_GLOBAL__N__2a4d9c9c_4_k_cu_b6c5b8c4_218176ignoreE:
	.zero		1
	.type		_ZN40_INTERNAL_2a4d9c9c_4_k_cu_b6c5b8c4_218174cute7productE,@object
	.size		_ZN40_INTERNAL_2a4d9c9c_4_k_cu_b6c5b8c4_218174cute7productE,(_ZN40_INTERNAL_2a4d9c9c_4_k_cu_b6c5b8c4_218174cuda3std3__45__cpo3endE - _ZN40_INTERNAL_2a4d9c9c_4_k_cu_b6c5b8c4_218174cute7productE)
_ZN40_INTERNAL_2a4d9c9c_4_k_cu_b6c5b8c4_218174cute7productE:
	.zero		1
	.type		_ZN40_INTERNAL_2a4d9c9c_4_k_cu_b6c5b8c4_218174cuda3std3__45__cpo3endE,@object
	.size		_ZN40_INTERNAL_2a4d9c9c_4_k_cu_b6c5b8c4_218174cuda3std3__45__cpo3endE,(_ZN40_INTERNAL_2a4d9c9c_4_k_cu_b6c5b8c4_218174cuda3std3__419piecewise_constructE - _ZN40_INTERNAL_2a4d9c9c_4_k_cu_b6c5b8c4_218174cuda3std3__45__cpo3endE)
_ZN40_INTERNAL_2a4d9c9c_4_k_cu_b6c5b8c4_218174cuda3std3__45__cpo3endE:
	.zero		1
	.type		_ZN40_INTERNAL_2a4d9c9c_4_k_cu_b6c5b8c4_218174cuda3std3__419piecewise_constructE,@object
	.size		_ZN40_INTERNAL_2a4d9c9c_4_k_cu_b6c5b8c4_218174cuda3std3__419piecewise_constructE,(_ZN40_INTERNAL_2a4d9c9c_4_k_cu_b6c5b8c4_218174cuda3std3__45__cpo4cendE - _ZN40_INTERNAL_2a4d9c9c_4_k_cu_b6c5b8c4_218174cuda3std3__419piecewise_constructE)
_ZN40_INTERNAL_2a4d9c9c_4_k_cu_b6c5b8c4_218174cuda3std3__419piecewise_constructE:
	.zero		1
	.type		_ZN40_INTERNAL_2a4d9c9c_4_k_cu_b6c5b8c4_218174cuda3std3__45__cpo4cendE,@object
	.size		_ZN40_INTERNAL_2a4d9c9c_4_k_cu_b6c5b8c4_218174cuda3std3__45__cpo4cendE,(_ZN40_INTERNAL_2a4d9c9c_4_k_cu_b6c5b8c4_218174cuda3std6ranges3__45__cpo4swapE - _ZN40_INTERNAL_2a4d9c9c_4_k_cu_b6c5b8c4_218174cuda3std3__45__cpo4cendE)
_ZN40_INTERNAL_2a4d9c9c_4_k_cu_b6c5b8c4_218174cuda3std3__45__cpo4cendE:
	.zero		1
	.type		_ZN40_INTERNAL_2a4d9c9c_4_k_cu_b6c5b8c4_218174cuda3std6ranges3__45__cpo4swapE,@object
	.size		_ZN40_INTERNAL_2a4d9c9c_4_k_cu_b6c5b8c4_218174cuda3std6ranges3__45__cpo4swapE,(.L_7 - _ZN40_INTERNAL_2a4d9c9c_4_k_cu_b6c5b8c4_218174cuda3std6ranges3__45__cpo4swapE)
_ZN40_INTERNAL_2a4d9c9c_4_k_cu_b6c5b8c4_218174cuda3std6ranges3__45__cpo4swapE:
	.zero		1
.L_7:


//--------------------- .nv.constant0._ZN7cutlass13device_kernelINS_4gemm6kernel13GemmUniversalIN4cute5tupleIJiiiiEEENS1_10collective13CollectiveMmaINS1_37MainloopSm90TmaGmmaWarpSpecializedFP8ILi2ENS5_IJNS4_1CILi1EEESB_SB_EEENS1_35KernelTmaWarpSpecializedCooperativeEEENS5_IJNSA_ILi256EEENSA_ILi64EEESG_EEENS_12float_e5m2_tENS5_IJlSB_lEEESI_SJ_NS4_8TiledMMAINS4_8MMA_AtomIJNS4_4SM904GMMA30MMA_64x64x32_F32E5M2E5M2_SS_TNILNSN_7ScaleInE1ELSP_1EEEEEENS4_6LayoutINS5_IJNSA_ILi2EEESB_SB_EEENS5_IJSB_NSA_ILi0EEESV_EEEEENS5_IJNS4_10UnderscoreESY_SY_EEEEENS4_13SM90_TMA_LOADENS4_14ComposedLayoutINS4_7SwizzleILi2ELi4ELi3EEENS4_18smem_ptr_flag_bitsILi8EEENSS_INS5_IJNSA_ILi8EEESG_EEENS5_IJSG_SB_EEEEEEEvNS4_8identityES11_S1B_vS1C_EENS_8epilogue10collective6detail29Sm90TmaWarpSpecializedAdapterINS1F_15DefaultEpilogueISI_SJ_SJ_NS1E_6thread17LinearCombinationISI_Li1EffLNS1J_9ScaleType4KindE0ELNS_15FloatRoundStyleE2ESI_EENS1_15EpilogueDefaultEEEEEvvEEEEvNT_6ParamsE --------------------------
	.section	.nv.constant0._ZN7cutlass13device_kernelINS_4gemm6kernel13GemmUniversalIN4cute5tupleIJiiiiEEENS1_10collective13CollectiveMmaINS1_37MainloopSm90TmaGmmaWarpSpecializedFP8ILi2ENS5_IJNS4_1CILi1EEESB_SB_EEENS1_35KernelTmaWarpSpecializedCooperativeEEENS5_IJNSA_ILi256EEENSA_ILi64EEESG_EEENS_12float_e5m2_tENS5_IJlSB_lEEESI_SJ_NS4_8TiledMMAINS4_8MMA_AtomIJNS4_4SM904GMMA30MMA_64x64x32_F32E5M2E5M2_SS_TNILNSN_7ScaleInE1ELSP_1EEEEEENS4_6LayoutINS5_IJNSA_ILi2EEESB_SB_EEENS5_IJSB_NSA_ILi0EEESV_EEEEENS5_IJNS4_10UnderscoreESY_SY_EEEEENS4_13SM90_TMA_LOADENS4_14ComposedLayoutINS4_7SwizzleILi2ELi4ELi3EEENS4_18smem_ptr_flag_bitsILi8EEENSS_INS5_IJNSA_ILi8EEESG_EEENS5_IJSG_SB_EEEEEEEvNS4_8identityES11_S1B_vS1C_EENS_8epilogue10collective6detail29Sm90TmaWarpSpecializedAdapterINS1F_15DefaultEpilogueISI_SJ_SJ_NS1E_6thread17LinearCombinationISI_Li1EffLNS1J_9ScaleType4KindE0ELNS_15FloatRoundStyleE2ESI_EENS1_15EpilogueDefaultEEEEEvvEEEEvNT_6ParamsE,"a",@progbits
	.sectionflags	@""
	.align	4
.nv.constant0._ZN7cutlass13device_kernelINS_4gemm6kernel13GemmUniversalIN4cute5tupleIJiiiiEEENS1_10collective13CollectiveMmaINS1_37MainloopSm90TmaGmmaWarpSpecializedFP8ILi2ENS5_IJNS4_1CILi1EEESB_SB_EEENS1_35KernelTmaWarpSpecializedCooperativeEEENS5_IJNSA_ILi256EEENSA_ILi64EEESG_EEENS_12float_e5m2_tENS5_IJlSB_lEEESI_SJ_NS4_8TiledMMAINS4_8MMA_AtomIJNS4_4SM904GMMA30MMA_64x64x32_F32E5M2E5M2_SS_TNILNSN_7ScaleInE1ELSP_1EEEEEENS4_6LayoutINS5_IJNSA_ILi2EEESB_SB_EEENS5_IJSB_NSA_ILi0EEESV_EEEEENS5_IJNS4_10UnderscoreESY_SY_EEEEENS4_13SM90_TMA_LOADENS4_14ComposedLayoutINS4_7SwizzleILi2ELi4ELi3EEENS4_18smem_ptr_flag_bitsILi8EEENSS_INS5_IJNSA_ILi8EEESG_EEENS5_IJSG_SB_EEEEEEEvNS4_8identityES11_S1B_vS1C_EENS_8epilogue10collective6detail29Sm90TmaWarpSpecializedAdapterINS1F_15DefaultEpilogueISI_SJ_SJ_NS1E_6thread17LinearCombinationISI_Li1EffLNS1J_9ScaleType4KindE0ELNS_15FloatRoundStyleE2ESI_EENS1_15EpilogueDefaultEEEEEvvEEEEvNT_6ParamsE:
	.zero		1664


//--------------------- SYMBOLS --------------------------

	.type		.nv.reservedSmem.offset0,@object
	.size		.nv.reservedSmem.offset0,0x4
